// auto-generated by cutlass_sweep.gemm — config: {"arch": "sm_90", "cluster_m": 4, "cluster_n": 1, "dtype": "fp16", "dtype_b": "fp16", "layout": "nt", "stages": 0, "tile_k": 32, "tile_m": 128, "tile_n": 128}
#include "cutlass/cutlass.h"
#include "cutlass/gemm/collective/collective_builder.hpp"
#include "cutlass/gemm/device/gemm_universal_adapter.h"
#include "cutlass/gemm/kernel/gemm_universal.hpp"
#include "cutlass/epilogue/collective/collective_builder.hpp"

using ElemA = cutlass::half_t;
using ElemB = cutlass::half_t;
using ElemCD = cutlass::half_t;
using Acc  = float;
using TileShape    = cute::Shape<cute::_128, cute::_128, cute::_32>;
using ClusterShape = cute::Shape<cute::_4, cute::_1, cute::_1>;

using CollectiveEpilogue = typename cutlass::epilogue::collective::CollectiveBuilder<
    cutlass::arch::Sm90, cutlass::arch::OpClassTensorOp,
    TileShape, ClusterShape,
    cutlass::epilogue::collective::EpilogueTileAuto,
    Acc, Acc,
    ElemCD, cutlass::layout::RowMajor, 128 / cutlass::sizeof_bits<ElemCD>::value,
    ElemCD, cutlass::layout::RowMajor, 128 / cutlass::sizeof_bits<ElemCD>::value,
    cutlass::epilogue::collective::EpilogueScheduleAuto
  >::CollectiveOp;

using CollectiveMainloop = typename cutlass::gemm::collective::CollectiveBuilder<
    cutlass::arch::Sm90, cutlass::arch::OpClassTensorOp,
    ElemA, cutlass::layout::RowMajor, 128 / cutlass::sizeof_bits<ElemA>::value,
    ElemB, cutlass::layout::ColumnMajor, 128 / cutlass::sizeof_bits<ElemB>::value,
    Acc,
    TileShape, ClusterShape,
    cutlass::gemm::collective::StageCountAutoCarveout<static_cast<int>(sizeof(typename CollectiveEpilogue::SharedStorage))>,
    cutlass::gemm::collective::KernelScheduleAuto
  >::CollectiveOp;

using GemmKernel = cutlass::gemm::kernel::GemmUniversal<
    cute::Shape<int,int,int,int>,
    CollectiveMainloop,
    CollectiveEpilogue
>;
using Gemm = cutlass::gemm::device::GemmUniversalAdapter<GemmKernel>;

// Force the device kernel symbol into the cubin without needing a host main.
auto* _anchor = &cutlass::device_kernel<GemmKernel>;


// ===== COMPILED SASS (sm_90a) =====

	.target	sm_90a

	.elftype	@"ET_EXEC"


//--------------------- .note.nv.tkinfo           --------------------------
	.section	.note.nv.tkinfo,"",@"SHT_NOTE"
	.sectionflags	@"SHF_NOTE_NV_TKINFO"
	.tkinfo
        /*0018*/ 	.word	0x00000002
        /*0030*/ 	.string	""
        /*0030*/ 	.string	"ptxas"
        /*0030*/ 	.string	"Cuda compilation tools, release 13.0, V13.0.88"
        /*0030*/ 	.string	"Build cuda_13.0.r13.0/compiler.36424714_0"
        /*0030*/ 	.string	"-arch sm_90a -m 64 "



//--------------------- .note.nv.cuinfo           --------------------------
	.section	.note.nv.cuinfo,"",@"SHT_NOTE"
	.sectionflags	@"SHF_NOTE_NV_CUINFO"
        /*0018*/ 	.short	0x0002
        /*001a*/ 	.short	0x005a
        /*001c*/ 	.short	0x0082
	.zero		2


//--------------------- .nv.info                  --------------------------
	.section	.nv.info,"",@"SHT_CUDA_INFO"
	.align	4


	//----- nvinfo : EIATTR_REGCOUNT
	.align		4
        /*0000*/ 	.byte	0x04, 0x2f
        /*0002*/ 	.short	(.L_15 - .L_14)
	.align		4
.L_14:
        /*0004*/ 	.word	index@(_ZN7cutlass13device_kernelINS_4gemm6kernel13GemmUniversalIN4cute5tupleIJiiiiEEENS1_10collective13CollectiveMmaINS1_34MainloopSm90TmaGmmaWarpSpecializedILi14ENS5_IJNS4_1CILi4EEENSA_ILi1EEESC_EEENS1_35KernelTmaWarpSpecializedCooperativeEEENS5_IJNSA_ILi128EEESG_NSA_ILi32EEEEEENS_6half_tENS5_IJlSC_lEEESJ_SK_NS4_8TiledMMAINS4_8MMA_AtomIJNS4_4SM904GMMA26MMA_64x128x16_F32F16F16_SSILNSO_5MajorE0ELSQ_0ELNSO_7ScaleInE1ELSR_1EEEEEENS4_6LayoutINS5_IJNSA_ILi2EEESC_SC_EEENS5_IJSC_NSA_ILi0EEESX_EEEEENS5_IJNS4_10UnderscoreES10_S10_EEEEENS4_13SM90_TMA_LOADENS4_14ComposedLayoutINS4_7SwizzleILi2ELi4ELi3EEENS4_18smem_ptr_flag_bitsILi16EEENSU_INS5_IJNSA_ILi8EEESH_EEENS5_IJSH_SC_EEEEEEEvNS4_8identityENS4_23SM90_TMA_LOAD_MULTICASTES1D_vS1E_EENS_8epilogue10collective6detail29Sm90TmaWarpSpecializedAdapterINS1I_15DefaultEpilogueISJ_SK_SK_NS1H_6thread17LinearCombinationISJ_Li1EffLNS1M_9ScaleType4KindE0ELNS_15FloatRoundStyleE2ESJ_EENS1_15EpilogueDefaultEEEEEvvEEEEvNT_6ParamsE)
        /*0008*/ 	.word	0x000000a8


	//----- nvinfo : EIATTR_FRAME_SIZE
	.align		4
.L_15:
        /*000c*/ 	.byte	0x04, 0x11
        /*000e*/ 	.short	(.L_17 - .L_16)
	.align		4
.L_16:
        /*0010*/ 	.word	index@(_ZN7cutlass13device_kernelINS_4gemm6kernel13GemmUniversalIN4cute5tupleIJiiiiEEENS1_10collective13CollectiveMmaINS1_34MainloopSm90TmaGmmaWarpSpecializedILi14ENS5_IJNS4_1CILi4EEENSA_ILi1EEESC_EEENS1_35KernelTmaWarpSpecializedCooperativeEEENS5_IJNSA_ILi128EEESG_NSA_ILi32EEEEEENS_6half_tENS5_IJlSC_lEEESJ_SK_NS4_8TiledMMAINS4_8MMA_AtomIJNS4_4SM904GMMA26MMA_64x128x16_F32F16F16_SSILNSO_5MajorE0ELSQ_0ELNSO_7ScaleInE1ELSR_1EEEEEENS4_6LayoutINS5_IJNSA_ILi2EEESC_SC_EEENS5_IJSC_NSA_ILi0EEESX_EEEEENS5_IJNS4_10UnderscoreES10_S10_EEEEENS4_13SM90_TMA_LOADENS4_14ComposedLayoutINS4_7SwizzleILi2ELi4ELi3EEENS4_18smem_ptr_flag_bitsILi16EEENSU_INS5_IJNSA_ILi8EEESH_EEENS5_IJSH_SC_EEEEEEEvNS4_8identityENS4_23SM90_TMA_LOAD_MULTICASTES1D_vS1E_EENS_8epilogue10collective6detail29Sm90TmaWarpSpecializedAdapterINS1I_15DefaultEpilogueISJ_SK_SK_NS1H_6thread17LinearCombinationISJ_Li1EffLNS1M_9ScaleType4KindE0ELNS_15FloatRoundStyleE2ESJ_EENS1_15EpilogueDefaultEEEEEvvEEEEvNT_6ParamsE)
        /*0014*/ 	.word	0x00000000


	//----- nvinfo : EIATTR_MIN_STACK_SIZE
	.align		4
.L_17:
        /*0018*/ 	.byte	0x04, 0x12
        /*001a*/ 	.short	(.L_19 - .L_18)
	.align		4
.L_18:
        /*001c*/ 	.word	index@(_ZN7cutlass13device_kernelINS_4gemm6kernel13GemmUniversalIN4cute5tupleIJiiiiEEENS1_10collective13CollectiveMmaINS1_34MainloopSm90TmaGmmaWarpSpecializedILi14ENS5_IJNS4_1CILi4EEENSA_ILi1EEESC_EEENS1_35KernelTmaWarpSpecializedCooperativeEEENS5_IJNSA_ILi128EEESG_NSA_ILi32EEEEEENS_6half_tENS5_IJlSC_lEEESJ_SK_NS4_8TiledMMAINS4_8MMA_AtomIJNS4_4SM904GMMA26MMA_64x128x16_F32F16F16_SSILNSO_5MajorE0ELSQ_0ELNSO_7ScaleInE1ELSR_1EEEEEENS4_6LayoutINS5_IJNSA_ILi2EEESC_SC_EEENS5_IJSC_NSA_ILi0EEESX_EEEEENS5_IJNS4_10UnderscoreES10_S10_EEEEENS4_13SM90_TMA_LOADENS4_14ComposedLayoutINS4_7SwizzleILi2ELi4ELi3EEENS4_18smem_ptr_flag_bitsILi16EEENSU_INS5_IJNSA_ILi8EEESH_EEENS5_IJSH_SC_EEEEEEEvNS4_8identityENS4_23SM90_TMA_LOAD_MULTICASTES1D_vS1E_EENS_8epilogue10collective6detail29Sm90TmaWarpSpecializedAdapterINS1I_15DefaultEpilogueISJ_SK_SK_NS1H_6thread17LinearCombinationISJ_Li1EffLNS1M_9ScaleType4KindE0ELNS_15FloatRoundStyleE2ESJ_EENS1_15EpilogueDefaultEEEEEvvEEEEvNT_6ParamsE)
        /*0020*/ 	.word	0x00000000
.L_19:


//--------------------- .nv.compat                --------------------------
	.section	.nv.compat,"",@"SHT_CUDA_COMPAT_INFO"
	.align	4
        /*0000*/ 	.byte	0x02, 0x09, 0x01, 0x00, 0x02, 0x02, 0x04, 0x00, 0x02, 0x05, 0x05, 0x00, 0x03, 0x07, 0x01, 0x01
        /*0010*/ 	.byte	0x02, 0x03, 0x01, 0x00, 0x02, 0x06, 0x01, 0x00, 0x04, 0x0b, 0x08, 0x00, 0x00, 0x00, 0x00, 0x00
        /*0020*/ 	.byte	0x00, 0x00, 0x00, 0x00


//--------------------- .nv.info._ZN7cutlass13device_kernelINS_4gemm6kernel13GemmUniversalIN4cute5tupleIJiiiiEEENS1_10collective13CollectiveMmaINS1_34MainloopSm90TmaGmmaWarpSpecializedILi14ENS5_IJNS4_1CILi4EEENSA_ILi1EEESC_EEENS1_35KernelTmaWarpSpecializedCooperativeEEENS5_IJNSA_ILi128EEESG_NSA_ILi32EEEEEENS_6half_tENS5_IJlSC_lEEESJ_SK_NS4_8TiledMMAINS4_8MMA_AtomIJNS4_4SM904GMMA26MMA_64x128x16_F32F16F16_SSILNSO_5MajorE0ELSQ_0ELNSO_7ScaleInE1ELSR_1EEEEEENS4_6LayoutINS5_IJNSA_ILi2EEESC_SC_EEENS5_IJSC_NSA_ILi0EEESX_EEEEENS5_IJNS4_10UnderscoreES10_S10_EEEEENS4_13SM90_TMA_LOADENS4_14ComposedLayoutINS4_7SwizzleILi2ELi4ELi3EEENS4_18smem_ptr_flag_bitsILi16EEENSU_INS5_IJNSA_ILi8EEESH_EEENS5_IJSH_SC_EEEEEEEvNS4_8identityENS4_23SM90_TMA_LOAD_MULTICASTES1D_vS1E_EENS_8epilogue10collective6detail29Sm90TmaWarpSpecializedAdapterINS1I_15DefaultEpilogueISJ_SK_SK_NS1H_6thread17LinearCombinationISJ_Li1EffLNS1M_9ScaleType4KindE0ELNS_15FloatRoundStyleE2ESJ_EENS1_15EpilogueDefaultEEEEEvvEEEEvNT_6ParamsE --------------------------
	.section	.nv.info._ZN7cutlass13device_kernelINS_4gemm6kernel13GemmUniversalIN4cute5tupleIJiiiiEEENS1_10collective13CollectiveMmaINS1_34MainloopSm90TmaGmmaWarpSpecializedILi14ENS5_IJNS4_1CILi4EEENSA_ILi1EEESC_EEENS1_35KernelTmaWarpSpecializedCooperativeEEENS5_IJNSA_ILi128EEESG_NSA_ILi32EEEEEENS_6half_tENS5_IJlSC_lEEESJ_SK_NS4_8TiledMMAINS4_8MMA_AtomIJNS4_4SM904GMMA26MMA_64x128x16_F32F16F16_SSILNSO_5MajorE0ELSQ_0ELNSO_7ScaleInE1ELSR_1EEEEEENS4_6LayoutINS5_IJNSA_ILi2EEESC_SC_EEENS5_IJSC_NSA_ILi0EEESX_EEEEENS5_IJNS4_10UnderscoreES10_S10_EEEEENS4_13SM90_TMA_LOADENS4_14ComposedLayoutINS4_7SwizzleILi2ELi4ELi3EEENS4_18smem_ptr_flag_bitsILi16EEENSU_INS5_IJNSA_ILi8EEESH_EEENS5_IJSH_SC_EEEEEEEvNS4_8identityENS4_23SM90_TMA_LOAD_MULTICASTES1D_vS1E_EENS_8epilogue10collective6detail29Sm90TmaWarpSpecializedAdapterINS1I_15DefaultEpilogueISJ_SK_SK_NS1H_6thread17LinearCombinationISJ_Li1EffLNS1M_9ScaleType4KindE0ELNS_15FloatRoundStyleE2ESJ_EENS1_15EpilogueDefaultEEEEEvvEEEEvNT_6ParamsE,"",@"SHT_CUDA_INFO"
	.sectionflags	@""
	.align	4


	//----- nvinfo : EIATTR_CUDA_API_VERSION
	.align		4
        /*0000*/ 	.byte	0x04, 0x37
        /*0002*/ 	.short	(.L_21 - .L_20)
.L_20:
        /*0004*/ 	.word	0x00000082


	//----- nvinfo : EIATTR_KPARAM_INFO
	.align		4
.L_21:
        /*0008*/ 	.byte	0x04, 0x17
        /*000a*/ 	.short	(.L_23 - .L_22)
.L_22:
        /*000c*/ 	.word	0x00000000
        /*0010*/ 	.short	0x0000
        /*0012*/ 	.short	0x0070
        /*0014*/ 	.byte	0x00, 0xf0, 0x01, 0x10


	//----- nvinfo : EIATTR_SPARSE_MMA_MASK
	.align		4
.L_23:
        /*0018*/ 	.byte	0x03, 0x50
        /*001a*/ 	.short	0x0000


	//----- nvinfo : EIATTR_MAXREG_COUNT
	.align		4
        /*001c*/ 	.byte	0x03, 0x1b
        /*001e*/ 	.short	0x00a8


	//----- nvinfo : EIATTR_NUM_BARRIERS
	.align		4
        /*0020*/ 	.byte	0x02, 0x4c
        /*0022*/ 	.byte	0x01
	.zero		1


	//----- nvinfo : EIATTR_EXTERNS
	.align		4
        /*0024*/ 	.byte	0x04, 0x0f
        /*0026*/ 	.short	(.L_25 - .L_24)


	//   ....[0]....
	.align		4
.L_24:
        /*0028*/ 	.word	index@(__assertfail)


	//----- nvinfo : EIATTR_MERCURY_ISA_VERSION
	.align		4
.L_25:
        /*002c*/ 	.byte	0x03, 0x5f
        /*002e*/ 	.short	0x0101


	//----- nvinfo : EIATTR_INT_WARP_WIDE_INSTR_OFFSETS
	.align		4
        /*0030*/ 	.byte	0x04, 0x31
        /*0032*/ 	.short	(.L_27 - .L_26)


	//   ....[0]....
.L_26:
        /*0034*/ 	.word	0x000005f0


	//   ....[1]....
        /*0038*/ 	.word	0x00000620


	//   ....[2]....
        /*003c*/ 	.word	0x000007c0


	//----- nvinfo : EIATTR_COOP_GROUP_MASK_REGIDS
	.align		4
.L_27:
        /*0040*/ 	.byte	0x04, 0x29
        /*0042*/ 	.short	(.L_29 - .L_28)


	//   ....[0]....
.L_28:
        /*0044*/ 	.word	0xffffffff


	//   ....[1]....
        /*0048*/ 	.word	0xffffffff


	//   ....[2]....
        /*004c*/ 	.word	0xffffffff


	//   ....[3]....
        /*0050*/ 	.word	0xffffffff


	//   ....[4]....
        /*0054*/ 	.word	0xffffffff


	//   ....[5]....
        /*0058*/ 	.word	0xffffffff


	//----- nvinfo : EIATTR_COOP_GROUP_INSTR_OFFSETS
	.align		4
.L_29:
        /*005c*/ 	.byte	0x04, 0x28
        /*005e*/ 	.short	(.L_31 - .L_30)


	//   ....[0]....
.L_30:
        /*0060*/ 	.word	0x00000060


	//   ....[1]....
        /*0064*/ 	.word	0x00000070


	//   ....[2]....
        /*0068*/ 	.word	0x00000130


	//   ....[3]....
        /*006c*/ 	.word	0x00000440


	//   ....[4]....
        /*0070*/ 	.word	0x00000980


	//   ....[5]....
        /*0074*/ 	.word	0x000013c0


	//----- nvinfo : EIATTR_REG_RECONFIG
	.align		4
.L_31:
        /*0078*/ 	.byte	0x01, 0x54
	.zero		2


	//----- nvinfo : EIATTR_SYSCALL_OFFSETS
	.align		4
        /*007c*/ 	.byte	0x04, 0x46
        /*007e*/ 	.short	(.L_33 - .L_32)


	//   ....[0]....
.L_32:
        /*0080*/ 	.word	0x00001580


	//----- nvinfo : EIATTR_MBARRIER_INSTR_OFFSETS
	.align		4
.L_33:
        /*0084*/ 	.byte	0x04, 0x39
        /*0086*/ 	.short	(.L_35 - .L_34)


	//   ....[0]....
.L_34:
        /*0088*/ 	.word	0x00000250
        /*008c*/ 	.word	0x000000ff
        /*0090*/ 	.word	0x00000000
        /*0094*/ 	.short	0x0100
        /*0096*/ 	.byte	0x08
	.zero		1


	//   ....[1]....
        /*0098*/ 	.word	0x00000260
        /*009c*/ 	.word	0x000000ff
        /*00a0*/ 	.word	0x00000070
        /*00a4*/ 	.short	0x0100
        /*00a6*/ 	.byte	0x08
	.zero		1


	//   ....[2]....
        /*00a8*/ 	.word	0x00000270
        /*00ac*/ 	.word	0x000000ff
        /*00b0*/ 	.word	0x00000008
        /*00b4*/ 	.short	0x0100
        /*00b6*/ 	.byte	0x08
	.zero		1


	//   ....[3]....
        /*00b8*/ 	.word	0x00000280
        /*00bc*/ 	.word	0x000000ff
        /*00c0*/ 	.word	0x00000078
        /*00c4*/ 	.short	0x0100
        /*00c6*/ 	.byte	0x08
	.zero		1


	//   ....[4]....
        /*00c8*/ 	.word	0x00000290
        /*00cc*/ 	.word	0x000000ff
        /*00d0*/ 	.word	0x00000010
        /*00d4*/ 	.short	0x0100
        /*00d6*/ 	.byte	0x08
	.zero		1


	//   ....[5]....
        /*00d8*/ 	.word	0x000002a0
        /*00dc*/ 	.word	0x000000ff
        /*00e0*/ 	.word	0x00000080
        /*00e4*/ 	.short	0x0100
        /*00e6*/ 	.byte	0x08
	.zero		1


	//   ....[6]....
        /*00e8*/ 	.word	0x000002b0
        /*00ec*/ 	.word	0x000000ff
        /*00f0*/ 	.word	0x00000018
        /*00f4*/ 	.short	0x0100
        /*00f6*/ 	.byte	0x08
	.zero		1


	//   ....[7]....
        /*00f8*/ 	.word	0x000002c0
        /*00fc*/ 	.word	0x000000ff
        /*0100*/ 	.word	0x00000088
        /*0104*/ 	.short	0x0100
        /*0106*/ 	.byte	0x08
	.zero		1


	//   ....[8]....
        /*0108*/ 	.word	0x000002d0
        /*010c*/ 	.word	0x000000ff
        /*0110*/ 	.word	0x00000020
        /*0114*/ 	.short	0x0100
        /*0116*/ 	.byte	0x08
	.zero		1


	//   ....[9]....
        /*0118*/ 	.word	0x000002e0
        /*011c*/ 	.word	0x000000ff
        /*0120*/ 	.word	0x00000090
        /*0124*/ 	.short	0x0100
        /*0126*/ 	.byte	0x08
	.zero		1


	//   ....[10]....
        /*0128*/ 	.word	0x000002f0
        /*012c*/ 	.word	0x000000ff
        /*0130*/ 	.word	0x00000028
        /*0134*/ 	.short	0x0100
        /*0136*/ 	.byte	0x08
	.zero		1


	//   ....[11]....
        /*0138*/ 	.word	0x00000300
        /*013c*/ 	.word	0x000000ff
        /*0140*/ 	.word	0x00000098
        /*0144*/ 	.short	0x0100
        /*0146*/ 	.byte	0x08
	.zero		1


	//   ....[12]....
        /*0148*/ 	.word	0x00000310
        /*014c*/ 	.word	0x000000ff
        /*0150*/ 	.word	0x00000030
        /*0154*/ 	.short	0x0100
        /*0156*/ 	.byte	0x08
	.zero		1


	//   ....[13]....
        /*0158*/ 	.word	0x00000320
        /*015c*/ 	.word	0x000000ff
        /*0160*/ 	.word	0x000000a0
        /*0164*/ 	.short	0x0100
        /*0166*/ 	.byte	0x08
	.zero		1


	//   ....[14]....
        /*0168*/ 	.word	0x00000330
        /*016c*/ 	.word	0x000000ff
        /*0170*/ 	.word	0x00000038
        /*0174*/ 	.short	0x0100
        /*0176*/ 	.byte	0x08
	.zero		1


	//   ....[15]....
        /*0178*/ 	.word	0x00000340
        /*017c*/ 	.word	0x000000ff
        /*0180*/ 	.word	0x000000a8
        /*0184*/ 	.short	0x0100
        /*0186*/ 	.byte	0x08
	.zero		1


	//   ....[16]....
        /*0188*/ 	.word	0x00000350
        /*018c*/ 	.word	0x000000ff
        /*0190*/ 	.word	0x00000040
        /*0194*/ 	.short	0x0100
        /*0196*/ 	.byte	0x08
	.zero		1


	//   ....[17]....
        /*0198*/ 	.word	0x00000360
        /*019c*/ 	.word	0x000000ff
        /*01a0*/ 	.word	0x000000b0
        /*01a4*/ 	.short	0x0100
        /*01a6*/ 	.byte	0x08
	.zero		1


	//   ....[18]....
        /*01a8*/ 	.word	0x00000370
        /*01ac*/ 	.word	0x000000ff
        /*01b0*/ 	.word	0x00000048
        /*01b4*/ 	.short	0x0100
        /*01b6*/ 	.byte	0x08
	.zero		1


	//   ....[19]....
        /*01b8*/ 	.word	0x00000380
        /*01bc*/ 	.word	0x000000ff
        /*01c0*/ 	.word	0x000000b8
        /*01c4*/ 	.short	0x0100
        /*01c6*/ 	.byte	0x08
	.zero		1


	//   ....[20]....
        /*01c8*/ 	.word	0x00000390
        /*01cc*/ 	.word	0x000000ff
        /*01d0*/ 	.word	0x00000050
        /*01d4*/ 	.short	0x0100
        /*01d6*/ 	.byte	0x08
	.zero		1


	//   ....[21]....
        /*01d8*/ 	.word	0x000003a0
        /*01dc*/ 	.word	0x000000ff
        /*01e0*/ 	.word	0x000000c0
        /*01e4*/ 	.short	0x0100
        /*01e6*/ 	.byte	0x08
	.zero		1


	//   ....[22]....
        /*01e8*/ 	.word	0x000003b0
        /*01ec*/ 	.word	0x000000ff
        /*01f0*/ 	.word	0x00000058
        /*01f4*/ 	.short	0x0100
        /*01f6*/ 	.byte	0x08
	.zero		1


	//   ....[23]....
        /*01f8*/ 	.word	0x000003c0
        /*01fc*/ 	.word	0x000000ff
        /*0200*/ 	.word	0x000000c8
        /*0204*/ 	.short	0x0100
        /*0206*/ 	.byte	0x08
	.zero		1


	//   ....[24]....
        /*0208*/ 	.word	0x000003d0
        /*020c*/ 	.word	0x000000ff
        /*0210*/ 	.word	0x00000060
        /*0214*/ 	.short	0x0100
        /*0216*/ 	.byte	0x08
	.zero		1


	//   ....[25]....
        /*0218*/ 	.word	0x000003e0
        /*021c*/ 	.word	0x000000ff
        /*0220*/ 	.word	0x000000d0
        /*0224*/ 	.short	0x0100
        /*0226*/ 	.byte	0x08
	.zero		1


	//   ....[26]....
        /*0228*/ 	.word	0x000003f0
        /*022c*/ 	.word	0x000000ff
        /*0230*/ 	.word	0x00000068
        /*0234*/ 	.short	0x0100
        /*0236*/ 	.byte	0x08
	.zero		1


	//   ....[27]....
        /*0238*/ 	.word	0x00000400
        /*023c*/ 	.word	0x000000ff
        /*0240*/ 	.word	0x000000d8
        /*0244*/ 	.short	0x0100
        /*0246*/ 	.byte	0x08
	.zero		1


	//   ....[28]....
        /*0248*/ 	.word	0x00000850
        /*024c*/ 	.word	0x000000ff
        /*0250*/ 	.word	0x000000f0
        /*0254*/ 	.short	0x0100
        /*0256*/ 	.byte	0x06
	.zero		1


	//   ....[29]....
        /*0258*/ 	.word	0x000008e0
        /*025c*/ 	.word	0x000000ff
        /*0260*/ 	.word	0x000000f8
        /*0264*/ 	.short	0x0100
        /*0266*/ 	.byte	0x06
	.zero		1


	//   ....[30]....
        /*0268*/ 	.word	0x00001640
        /*026c*/ 	.word	0x00000003
        /*0270*/ 	.word	0x00000000
        /*0274*/ 	.short	0x010a
        /*0276*/ 	.byte	0x3f
	.zero		1


	//   ....[31]....
        /*0278*/ 	.word	0x00001680
        /*027c*/ 	.word	0x00000003
        /*0280*/ 	.word	0x00000000
        /*0284*/ 	.short	0x010a
        /*0286*/ 	.byte	0x3f
	.zero		1


	//   ....[32]....
        /*0288*/ 	.word	0x00001950
        /*028c*/ 	.word	0x00000005
        /*0290*/ 	.word	0x00000000
        /*0294*/ 	.short	0x010a
        /*0296*/ 	.byte	0x3f
	.zero		1


	//   ....[33]....
        /*0298*/ 	.word	0x00001990
        /*029c*/ 	.word	0x00000005
        /*02a0*/ 	.word	0x00000000
        /*02a4*/ 	.short	0x010a
        /*02a6*/ 	.byte	0x3f
	.zero		1


	//   ....[34]....
        /*02a8*/ 	.word	0x00001af0
        /*02ac*/ 	.word	0x00000004
        /*02b0*/ 	.word	0x00000000
        /*02b4*/ 	.short	0x0101
        /*02b6*/ 	.byte	0x3f
	.zero		1


	//   ....[35]....
        /*02b8*/ 	.word	0x00001d20
        /*02bc*/ 	.word	0x00000000
        /*02c0*/ 	.word	0x00000000
        /*02c4*/ 	.short	0x0101
        /*02c6*/ 	.byte	0x3f
	.zero		1


	//   ....[36]....
        /*02c8*/ 	.word	0x00007040
        /*02cc*/ 	.word	0x00000017
        /*02d0*/ 	.word	0x00000070
        /*02d4*/ 	.short	0x010a
        /*02d6*/ 	.byte	0x3f
	.zero		1


	//   ....[37]....
        /*02d8*/ 	.word	0x000073e0
        /*02dc*/ 	.word	0x00000003
        /*02e0*/ 	.word	0x000000f8
        /*02e4*/ 	.short	0x0101
        /*02e6*/ 	.byte	0x3f
	.zero		1


	//   ....[38]....
        /*02e8*/ 	.word	0x00007b20
        /*02ec*/ 	.word	0x00000007
        /*02f0*/ 	.word	0x00000000
        /*02f4*/ 	.short	0x010a
        /*02f6*/ 	.byte	0x3f
	.zero		1


	//   ....[39]....
        /*02f8*/ 	.word	0x00007ba0
        /*02fc*/ 	.word	0x00000008
        /*0300*/ 	.word	0x00000000
        /*0304*/ 	.short	0x010a
        /*0306*/ 	.byte	0x3f
	.zero		1


	//   ....[40]....
        /*0308*/ 	.word	0x00007c30
        /*030c*/ 	.word	0x00000009
        /*0310*/ 	.word	0x00000000
        /*0314*/ 	.short	0x010a
        /*0316*/ 	.byte	0x3f
	.zero		1


	//   ....[41]....
        /*0318*/ 	.word	0x00007cc0
        /*031c*/ 	.word	0x00000008
        /*0320*/ 	.word	0x00000000
        /*0324*/ 	.short	0x010a
        /*0326*/ 	.byte	0x3f
	.zero		1


	//   ....[42]....
        /*0328*/ 	.word	0x00007d50
        /*032c*/ 	.word	0x00000009
        /*0330*/ 	.word	0x00000000
        /*0334*/ 	.short	0x010a
        /*0336*/ 	.byte	0x3f
	.zero		1


	//   ....[43]....
        /*0338*/ 	.word	0x00007de0
        /*033c*/ 	.word	0x00000008
        /*0340*/ 	.word	0x00000000
        /*0344*/ 	.short	0x010a
        /*0346*/ 	.byte	0x3f
	.zero		1


	//   ....[44]....
        /*0348*/ 	.word	0x00007e70
        /*034c*/ 	.word	0x00000009
        /*0350*/ 	.word	0x00000000
        /*0354*/ 	.short	0x010a
        /*0356*/ 	.byte	0x3f
	.zero		1


	//   ....[45]....
        /*0358*/ 	.word	0x00007f00
        /*035c*/ 	.word	0x00000008
        /*0360*/ 	.word	0x00000000
        /*0364*/ 	.short	0x010a
        /*0366*/ 	.byte	0x3f
	.zero		1


	//   ....[46]....
        /*0368*/ 	.word	0x00007f90
        /*036c*/ 	.word	0x00000009
        /*0370*/ 	.word	0x00000000
        /*0374*/ 	.short	0x010a
        /*0376*/ 	.byte	0x3f
	.zero		1


	//   ....[47]....
        /*0378*/ 	.word	0x00008020
        /*037c*/ 	.word	0x00000008
        /*0380*/ 	.word	0x00000000
        /*0384*/ 	.short	0x010a
        /*0386*/ 	.byte	0x3f
	.zero		1


	//   ....[48]....
        /*0388*/ 	.word	0x000080b0
        /*038c*/ 	.word	0x00000009
        /*0390*/ 	.word	0x00000000
        /*0394*/ 	.short	0x010a
        /*0396*/ 	.byte	0x3f
	.zero		1


	//   ....[49]....
        /*0398*/ 	.word	0x00008140
        /*039c*/ 	.word	0x00000008
        /*03a0*/ 	.word	0x00000000
        /*03a4*/ 	.short	0x010a
        /*03a6*/ 	.byte	0x3f
	.zero		1


	//   ....[50]....
        /*03a8*/ 	.word	0x000081d0
        /*03ac*/ 	.word	0x0000000b
        /*03b0*/ 	.word	0x00000000
        /*03b4*/ 	.short	0x010a
        /*03b6*/ 	.byte	0x3f
	.zero		1


	//   ....[51]....
        /*03b8*/ 	.word	0x00008260
        /*03bc*/ 	.word	0x00000003
        /*03c0*/ 	.word	0x00000000
        /*03c4*/ 	.short	0x010a
        /*03c6*/ 	.byte	0x3f
	.zero		1


	//   ....[52]....
        /*03c8*/ 	.word	0x000082c0
        /*03cc*/ 	.word	0x00000003
        /*03d0*/ 	.word	0x00000000
        /*03d4*/ 	.short	0x010a
        /*03d6*/ 	.byte	0x3f
	.zero		1


	//   ....[53]....
        /*03d8*/ 	.word	0x00008310
        /*03dc*/ 	.word	0x00000005
        /*03e0*/ 	.word	0x00000000
        /*03e4*/ 	.short	0x010a
        /*03e6*/ 	.byte	0x3f
	.zero		1


	//   ....[54]....
        /*03e8*/ 	.word	0x000083e0
        /*03ec*/ 	.word	0x00000017
        /*03f0*/ 	.word	0x00000070
        /*03f4*/ 	.short	0x010a
        /*03f6*/ 	.byte	0x3f
	.zero		1


	//   ....[55]....
        /*03f8*/ 	.word	0x000084b0
        /*03fc*/ 	.word	0x00000007
        /*0400*/ 	.word	0x00000000
        /*0404*/ 	.short	0x010a
        /*0406*/ 	.byte	0x3f
	.zero		1


	//   ....[56]....
        /*0408*/ 	.word	0x00008500
        /*040c*/ 	.word	0x00000008
        /*0410*/ 	.word	0x00000000
        /*0414*/ 	.short	0x010a
        /*0416*/ 	.byte	0x3f
	.zero		1


	//   ....[57]....
        /*0418*/ 	.word	0x00008550
        /*041c*/ 	.word	0x00000009
        /*0420*/ 	.word	0x00000000
        /*0424*/ 	.short	0x010a
        /*0426*/ 	.byte	0x3f
	.zero		1


	//   ....[58]....
        /*0428*/ 	.word	0x000085a0
        /*042c*/ 	.word	0x00000008
        /*0430*/ 	.word	0x00000000
        /*0434*/ 	.short	0x010a
        /*0436*/ 	.byte	0x3f
	.zero		1


	//   ....[59]....
        /*0438*/ 	.word	0x000085f0
        /*043c*/ 	.word	0x00000009
        /*0440*/ 	.word	0x00000000
        /*0444*/ 	.short	0x010a
        /*0446*/ 	.byte	0x3f
	.zero		1


	//   ....[60]....
        /*0448*/ 	.word	0x00008640
        /*044c*/ 	.word	0x00000008
        /*0450*/ 	.word	0x00000000
        /*0454*/ 	.short	0x010a
        /*0456*/ 	.byte	0x3f
	.zero		1


	//   ....[61]....
        /*0458*/ 	.word	0x00008690
        /*045c*/ 	.word	0x00000009
        /*0460*/ 	.word	0x00000000
        /*0464*/ 	.short	0x010a
        /*0466*/ 	.byte	0x3f
	.zero		1


	//   ....[62]....
        /*0468*/ 	.word	0x000086e0
        /*046c*/ 	.word	0x00000008
        /*0470*/ 	.word	0x00000000
        /*0474*/ 	.short	0x010a
        /*0476*/ 	.byte	0x3f
	.zero		1


	//   ....[63]....
        /*0478*/ 	.word	0x00008730
        /*047c*/ 	.word	0x00000009
        /*0480*/ 	.word	0x00000000
        /*0484*/ 	.short	0x010a
        /*0486*/ 	.byte	0x3f
	.zero		1


	//   ....[64]....
        /*0488*/ 	.word	0x00008780
        /*048c*/ 	.word	0x00000008
        /*0490*/ 	.word	0x00000000
        /*0494*/ 	.short	0x010a
        /*0496*/ 	.byte	0x3f
	.zero		1


	//   ....[65]....
        /*0498*/ 	.word	0x000087d0
        /*049c*/ 	.word	0x00000009
        /*04a0*/ 	.word	0x00000000
        /*04a4*/ 	.short	0x010a
        /*04a6*/ 	.byte	0x3f
	.zero		1


	//   ....[66]....
        /*04a8*/ 	.word	0x00008820
        /*04ac*/ 	.word	0x00000008
        /*04b0*/ 	.word	0x00000000
        /*04b4*/ 	.short	0x010a
        /*04b6*/ 	.byte	0x3f
	.zero		1


	//   ....[67]....
        /*04b8*/ 	.word	0x00008870
        /*04bc*/ 	.word	0x0000000b
        /*04c0*/ 	.word	0x00000000
        /*04c4*/ 	.short	0x010a
        /*04c6*/ 	.byte	0x3f
	.zero		1


	//----- nvinfo : EIATTR_NUM_MBARRIERS
	.align		4
.L_35:
        /*04c8*/ 	.byte	0x03, 0x38
        /*04ca*/ 	.short	0x001e


	//----- nvinfo : EIATTR_EXIT_INSTR_OFFSETS
	.align		4
        /*04cc*/ 	.byte	0x04, 0x1c
        /*04ce*/ 	.short	(.L_37 - .L_36)


	//   ....[0]....
.L_36:
        /*04d0*/ 	.word	0x00000ae0


	//   ....[1]....
        /*04d4*/ 	.word	0x000012f0


	//   ....[2]....
        /*04d8*/ 	.word	0x00006750


	//   ....[3]....
        /*04dc*/ 	.word	0x00006cb0


	//   ....[4]....
        /*04e0*/ 	.word	0x000082b0


	//----- nvinfo : EIATTR_MAX_THREADS
	.align		4
.L_37:
        /*04e4*/ 	.byte	0x04, 0x05
        /*04e6*/ 	.short	(.L_39 - .L_38)
.L_38:
        /*04e8*/ 	.word	0x00000180
        /*04ec*/ 	.word	0x00000001
        /*04f0*/ 	.word	0x00000001


	//----- nvinfo : EIATTR_CRS_STACK_SIZE
	.align		4
.L_39:
        /*04f4*/ 	.byte	0x04, 0x1e
        /*04f6*/ 	.short	(.L_41 - .L_40)
.L_40:
        /*04f8*/ 	.word	0x00000000


	//----- nvinfo : EIATTR_CBANK_PARAM_SIZE
	.align		4
.L_41:
        /*04fc*/ 	.byte	0x03, 0x19
        /*04fe*/ 	.short	0x0470


	//----- nvinfo : EIATTR_PARAM_CBANK
	.align		4
        /*0500*/ 	.byte	0x04, 0x0a
        /*0502*/ 	.short	(.L_43 - .L_42)
	.align		4
.L_42:
        /*0504*/ 	.word	index@(.nv.constant0._ZN7cutlass13device_kernelINS_4gemm6kernel13GemmUniversalIN4cute5tupleIJiiiiEEENS1_10collective13CollectiveMmaINS1_34MainloopSm90TmaGmmaWarpSpecializedILi14ENS5_IJNS4_1CILi4EEENSA_ILi1EEESC_EEENS1_35KernelTmaWarpSpecializedCooperativeEEENS5_IJNSA_ILi128EEESG_NSA_ILi32EEEEEENS_6half_tENS5_IJlSC_lEEESJ_SK_NS4_8TiledMMAINS4_8MMA_AtomIJNS4_4SM904GMMA26MMA_64x128x16_F32F16F16_SSILNSO_5MajorE0ELSQ_0ELNSO_7ScaleInE1ELSR_1EEEEEENS4_6LayoutINS5_IJNSA_ILi2EEESC_SC_EEENS5_IJSC_NSA_ILi0EEESX_EEEEENS5_IJNS4_10UnderscoreES10_S10_EEEEENS4_13SM90_TMA_LOADENS4_14ComposedLayoutINS4_7SwizzleILi2ELi4ELi3EEENS4_18smem_ptr_flag_bitsILi16EEENSU_INS5_IJNSA_ILi8EEESH_EEENS5_IJSH_SC_EEEEEEEvNS4_8identityENS4_23SM90_TMA_LOAD_MULTICASTES1D_vS1E_EENS_8epilogue10collective6detail29Sm90TmaWarpSpecializedAdapterINS1I_15DefaultEpilogueISJ_SK_SK_NS1H_6thread17LinearCombinationISJ_Li1EffLNS1M_9ScaleType4KindE0ELNS_15FloatRoundStyleE2ESJ_EENS1_15EpilogueDefaultEEEEEvvEEEEvNT_6ParamsE)
        /*0508*/ 	.short	0x0210
        /*050a*/ 	.short	0x0470


	//----- nvinfo : EIATTR_SW_WAR
	.align		4
.L_43:
        /*050c*/ 	.byte	0x04, 0x36
        /*050e*/ 	.short	(.L_45 - .L_44)
.L_44:
        /*0510*/ 	.word	0x00000008
.L_45:


//--------------------- .nv.callgraph             --------------------------
	.section	.nv.callgraph,"",@"SHT_CUDA_CALLGRAPH"
	.align	4
	.sectionentsize	8
	.align		4
        /*0000*/ 	.word	0x00000000
	.align		4
        /*0004*/ 	.word	0xffffffff
	.align		4
        /*0008*/ 	.word	index@(_ZN7cutlass13device_kernelINS_4gemm6kernel13GemmUniversalIN4cute5tupleIJiiiiEEENS1_10collective13CollectiveMmaINS1_34MainloopSm90TmaGmmaWarpSpecializedILi14ENS5_IJNS4_1CILi4EEENSA_ILi1EEESC_EEENS1_35KernelTmaWarpSpecializedCooperativeEEENS5_IJNSA_ILi128EEESG_NSA_ILi32EEEEEENS_6half_tENS5_IJlSC_lEEESJ_SK_NS4_8TiledMMAINS4_8MMA_AtomIJNS4_4SM904GMMA26MMA_64x128x16_F32F16F16_SSILNSO_5MajorE0ELSQ_0ELNSO_7ScaleInE1ELSR_1EEEEEENS4_6LayoutINS5_IJNSA_ILi2EEESC_SC_EEENS5_IJSC_NSA_ILi0EEESX_EEEEENS5_IJNS4_10UnderscoreES10_S10_EEEEENS4_13SM90_TMA_LOADENS4_14ComposedLayoutINS4_7SwizzleILi2ELi4ELi3EEENS4_18smem_ptr_flag_bitsILi16EEENSU_INS5_IJNSA_ILi8EEESH_EEENS5_IJSH_SC_EEEEEEEvNS4_8identityENS4_23SM90_TMA_LOAD_MULTICASTES1D_vS1E_EENS_8epilogue10collective6detail29Sm90TmaWarpSpecializedAdapterINS1I_15DefaultEpilogueISJ_SK_SK_NS1H_6thread17LinearCombinationISJ_Li1EffLNS1M_9ScaleType4KindE0ELNS_15FloatRoundStyleE2ESJ_EENS1_15EpilogueDefaultEEEEEvvEEEEvNT_6ParamsE)
	.align		4
        /*000c*/ 	.word	index@(__assertfail)
	.align		4
        /*0010*/ 	.word	0x00000000
	.align		4
        /*0014*/ 	.word	0xfffffffe
	.align		4
        /*0018*/ 	.word	0x00000000
	.align		4
        /*001c*/ 	.word	0xfffffffd
	.align		4
        /*0020*/ 	.word	0x00000000
	.align		4
        /*0024*/ 	.word	0xfffffffc


//--------------------- .nv.constant4             --------------------------
	.section	.nv.constant4,"a",@progbits
	.align	8
	.align		8
.nv.constant4:
        /*0000*/ 	.dword	__assertfail
	.align		8
        /*0008*/ 	.dword	__unnamed_1
	.align		8
        /*0010*/ 	.dword	_ZN40_INTERNAL_a98e5f6d_4_k_cu_af82d470_189014cuda3std3__45__cpo5beginE
	.align		8
        /*0018*/ 	.dword	_ZN40_INTERNAL_a98e5f6d_4_k_cu_af82d470_189014cuda3std3__45__cpo3endE
	.align		8
        /*0020*/ 	.dword	_ZN40_INTERNAL_a98e5f6d_4_k_cu_af82d470_189014cuda3std3__45__cpo6cbeginE
	.align		8
        /*0028*/ 	.dword	_ZN40_INTERNAL_a98e5f6d_4_k_cu_af82d470_189014cuda3std3__45__cpo4cendE
	.align		8
        /*0030*/ 	.dword	_ZN40_INTERNAL_a98e5f6d_4_k_cu_af82d470_189014cuda3std3__442_GLOBAL__N__a98e5f6d_4_k_cu_af82d470_189016ignoreE
	.align		8
        /*0038*/ 	.dword	_ZN40_INTERNAL_a98e5f6d_4_k_cu_af82d470_189014cuda3std3__419piecewise_constructE
	.align		8
        /*0040*/ 	.dword	_ZN40_INTERNAL_a98e5f6d_4_k_cu_af82d470_189014cuda3std3__48in_placeE
	.align		8
        /*0048*/ 	.dword	_ZN40_INTERNAL_a98e5f6d_4_k_cu_af82d470_189014cuda3std6ranges3__45__cpo4swapE
	.align		8
        /*0050*/ 	.dword	_ZN40_INTERNAL_a98e5f6d_4_k_cu_af82d470_189014cuda3std6ranges3__45__cpo9iter_moveE
	.align		8
        /*0058*/ 	.dword	_ZN40_INTERNAL_a98e5f6d_4_k_cu_af82d470_189014cute7productE
	.align		8
        /*0060*/ 	.dword	_ZN40_INTERNAL_a98e5f6d_4_k_cu_af82d470_189014cute1_E
	.align		8
        /*0068*/ 	.dword	$str$22
	.align		8
        /*0070*/ 	.dword	$str$23


//--------------------- .text._ZN7cutlass13device_kernelINS_4gemm6kernel13GemmUniversalIN4cute5tupleIJiiiiEEENS1_10collective13CollectiveMmaINS1_34MainloopSm90TmaGmmaWarpSpecializedILi14ENS5_IJNS4_1CILi4EEENSA_ILi1EEESC_EEENS1_35KernelTmaWarpSpecializedCooperativeEEENS5_IJNSA_ILi128EEESG_NSA_ILi32EEEEEENS_6half_tENS5_IJlSC_lEEESJ_SK_NS4_8TiledMMAINS4_8MMA_AtomIJNS4_4SM904GMMA26MMA_64x128x16_F32F16F16_SSILNSO_5MajorE0ELSQ_0ELNSO_7ScaleInE1ELSR_1EEEEEENS4_6LayoutINS5_IJNSA_ILi2EEESC_SC_EEENS5_IJSC_NSA_ILi0EEESX_EEEEENS5_IJNS4_10UnderscoreES10_S10_EEEEENS4_13SM90_TMA_LOADENS4_14ComposedLayoutINS4_7SwizzleILi2ELi4ELi3EEENS4_18smem_ptr_flag_bitsILi16EEENSU_INS5_IJNSA_ILi8EEESH_EEENS5_IJSH_SC_EEEEEEEvNS4_8identityENS4_23SM90_TMA_LOAD_MULTICASTES1D_vS1E_EENS_8epilogue10collective6detail29Sm90TmaWarpSpecializedAdapterINS1I_15DefaultEpilogueISJ_SK_SK_NS1H_6thread17LinearCombinationISJ_Li1EffLNS1M_9ScaleType4KindE0ELNS_15FloatRoundStyleE2ESJ_EENS1_15EpilogueDefaultEEEEEvvEEEEvNT_6ParamsE --------------------------
	.section	.text._ZN7cutlass13device_kernelINS_4gemm6kernel13GemmUniversalIN4cute5tupleIJiiiiEEENS1_10collective13CollectiveMmaINS1_34MainloopSm90TmaGmmaWarpSpecializedILi14ENS5_IJNS4_1CILi4EEENSA_ILi1EEESC_EEENS1_35KernelTmaWarpSpecializedCooperativeEEENS5_IJNSA_ILi128EEESG_NSA_ILi32EEEEEENS_6half_tENS5_IJlSC_lEEESJ_SK_NS4_8TiledMMAINS4_8MMA_AtomIJNS4_4SM904GMMA26MMA_64x128x16_F32F16F16_SSILNSO_5MajorE0ELSQ_0ELNSO_7ScaleInE1ELSR_1EEEEEENS4_6LayoutINS5_IJNSA_ILi2EEESC_SC_EEENS5_IJSC_NSA_ILi0EEESX_EEEEENS5_IJNS4_10UnderscoreES10_S10_EEEEENS4_13SM90_TMA_LOADENS4_14ComposedLayoutINS4_7SwizzleILi2ELi4ELi3EEENS4_18smem_ptr_flag_bitsILi16EEENSU_INS5_IJNSA_ILi8EEESH_EEENS5_IJSH_SC_EEEEEEEvNS4_8identityENS4_23SM90_TMA_LOAD_MULTICASTES1D_vS1E_EENS_8epilogue10collective6detail29Sm90TmaWarpSpecializedAdapterINS1I_15DefaultEpilogueISJ_SK_SK_NS1H_6thread17LinearCombinationISJ_Li1EffLNS1M_9ScaleType4KindE0ELNS_15FloatRoundStyleE2ESJ_EENS1_15EpilogueDefaultEEEEEvvEEEEvNT_6ParamsE,"ax",@progbits
	.align	128
.text._ZN7cutlass13device_kernelINS_4gemm6kernel13GemmUniversalIN4cute5tupleIJiiiiEEENS1_10collective13CollectiveMmaINS1_34MainloopSm90TmaGmmaWarpSpecializedILi14ENS5_IJNS4_1CILi4EEENSA_ILi1EEESC_EEENS1_35KernelTmaWarpSpecializedCooperativeEEENS5_IJNSA_ILi128EEESG_NSA_ILi32EEEEEENS_6half_tENS5_IJlSC_lEEESJ_SK_NS4_8TiledMMAINS4_8MMA_AtomIJNS4_4SM904GMMA26MMA_64x128x16_F32F16F16_SSILNSO_5MajorE0ELSQ_0ELNSO_7ScaleInE1ELSR_1EEEEEENS4_6LayoutINS5_IJNSA_ILi2EEESC_SC_EEENS5_IJSC_NSA_ILi0EEESX_EEEEENS5_IJNS4_10UnderscoreES10_S10_EEEEENS4_13SM90_TMA_LOADENS4_14ComposedLayoutINS4_7SwizzleILi2ELi4ELi3EEENS4_18smem_ptr_flag_bitsILi16EEENSU_INS5_IJNSA_ILi8EEESH_EEENS5_IJSH_SC_EEEEEEEvNS4_8identityENS4_23SM90_TMA_LOAD_MULTICASTES1D_vS1E_EENS_8epilogue10collective6detail29Sm90TmaWarpSpecializedAdapterINS1I_15DefaultEpilogueISJ_SK_SK_NS1H_6thread17LinearCombinationISJ_Li1EffLNS1M_9ScaleType4KindE0ELNS_15FloatRoundStyleE2ESJ_EENS1_15EpilogueDefaultEEEEEvvEEEEvNT_6ParamsE:
        .type           _ZN7cutlass13device_kernelINS_4gemm6kernel13GemmUniversalIN4cute5tupleIJiiiiEEENS1_10collective13CollectiveMmaINS1_34MainloopSm90TmaGmmaWarpSpecializedILi14ENS5_IJNS4_1CILi4EEENSA_ILi1EEESC_EEENS1_35KernelTmaWarpSpecializedCooperativeEEENS5_IJNSA_ILi128EEESG_NSA_ILi32EEEEEENS_6half_tENS5_IJlSC_lEEESJ_SK_NS4_8TiledMMAINS4_8MMA_AtomIJNS4_4SM904GMMA26MMA_64x128x16_F32F16F16_SSILNSO_5MajorE0ELSQ_0ELNSO_7ScaleInE1ELSR_1EEEEEENS4_6LayoutINS5_IJNSA_ILi2EEESC_SC_EEENS5_IJSC_NSA_ILi0EEESX_EEEEENS5_IJNS4_10UnderscoreES10_S10_EEEEENS4_13SM90_TMA_LOADENS4_14ComposedLayoutINS4_7SwizzleILi2ELi4ELi3EEENS4_18smem_ptr_flag_bitsILi16EEENSU_INS5_IJNSA_ILi8EEESH_EEENS5_IJSH_SC_EEEEEEEvNS4_8identityENS4_23SM90_TMA_LOAD_MULTICASTES1D_vS1E_EENS_8epilogue10collective6detail29Sm90TmaWarpSpecializedAdapterINS1I_15DefaultEpilogueISJ_SK_SK_NS1H_6thread17LinearCombinationISJ_Li1EffLNS1M_9ScaleType4KindE0ELNS_15FloatRoundStyleE2ESJ_EENS1_15EpilogueDefaultEEEEEvvEEEEvNT_6ParamsE,@function
        .size           _ZN7cutlass13device_kernelINS_4gemm6kernel13GemmUniversalIN4cute5tupleIJiiiiEEENS1_10collective13CollectiveMmaINS1_34MainloopSm90TmaGmmaWarpSpecializedILi14ENS5_IJNS4_1CILi4EEENSA_ILi1EEESC_EEENS1_35KernelTmaWarpSpecializedCooperativeEEENS5_IJNSA_ILi128EEESG_NSA_ILi32EEEEEENS_6half_tENS5_IJlSC_lEEESJ_SK_NS4_8TiledMMAINS4_8MMA_AtomIJNS4_4SM904GMMA26MMA_64x128x16_F32F16F16_SSILNSO_5MajorE0ELSQ_0ELNSO_7ScaleInE1ELSR_1EEEEEENS4_6LayoutINS5_IJNSA_ILi2EEESC_SC_EEENS5_IJSC_NSA_ILi0EEESX_EEEEENS5_IJNS4_10UnderscoreES10_S10_EEEEENS4_13SM90_TMA_LOADENS4_14ComposedLayoutINS4_7SwizzleILi2ELi4ELi3EEENS4_18smem_ptr_flag_bitsILi16EEENSU_INS5_IJNSA_ILi8EEESH_EEENS5_IJSH_SC_EEEEEEEvNS4_8identityENS4_23SM90_TMA_LOAD_MULTICASTES1D_vS1E_EENS_8epilogue10collective6detail29Sm90TmaWarpSpecializedAdapterINS1I_15DefaultEpilogueISJ_SK_SK_NS1H_6thread17LinearCombinationISJ_Li1EffLNS1M_9ScaleType4KindE0ELNS_15FloatRoundStyleE2ESJ_EENS1_15EpilogueDefaultEEEEEvvEEEEvNT_6ParamsE,(.L_x_220 - _ZN7cutlass13device_kernelINS_4gemm6kernel13GemmUniversalIN4cute5tupleIJiiiiEEENS1_10collective13CollectiveMmaINS1_34MainloopSm90TmaGmmaWarpSpecializedILi14ENS5_IJNS4_1CILi4EEENSA_ILi1EEESC_EEENS1_35KernelTmaWarpSpecializedCooperativeEEENS5_IJNSA_ILi128EEESG_NSA_ILi32EEEEEENS_6half_tENS5_IJlSC_lEEESJ_SK_NS4_8TiledMMAINS4_8MMA_AtomIJNS4_4SM904GMMA26MMA_64x128x16_F32F16F16_SSILNSO_5MajorE0ELSQ_0ELNSO_7ScaleInE1ELSR_1EEEEEENS4_6LayoutINS5_IJNSA_ILi2EEESC_SC_EEENS5_IJSC_NSA_ILi0EEESX_EEEEENS5_IJNS4_10UnderscoreES10_S10_EEEEENS4_13SM90_TMA_LOADENS4_14ComposedLayoutINS4_7SwizzleILi2ELi4ELi3EEENS4_18smem_ptr_flag_bitsILi16EEENSU_INS5_IJNSA_ILi8EEESH_EEENS5_IJSH_SC_EEEEEEEvNS4_8identityENS4_23SM90_TMA_LOAD_MULTICASTES1D_vS1E_EENS_8epilogue10collective6detail29Sm90TmaWarpSpecializedAdapterINS1I_15DefaultEpilogueISJ_SK_SK_NS1H_6thread17LinearCombinationISJ_Li1EffLNS1M_9ScaleType4KindE0ELNS_15FloatRoundStyleE2ESJ_EENS1_15EpilogueDefaultEEEEEvvEEEEvNT_6ParamsE)
        .other          _ZN7cutlass13device_kernelINS_4gemm6kernel13GemmUniversalIN4cute5tupleIJiiiiEEENS1_10collective13CollectiveMmaINS1_34MainloopSm90TmaGmmaWarpSpecializedILi14ENS5_IJNS4_1CILi4EEENSA_ILi1EEESC_EEENS1_35KernelTmaWarpSpecializedCooperativeEEENS5_IJNSA_ILi128EEESG_NSA_ILi32EEEEEENS_6half_tENS5_IJlSC_lEEESJ_SK_NS4_8TiledMMAINS4_8MMA_AtomIJNS4_4SM904GMMA26MMA_64x128x16_F32F16F16_SSILNSO_5MajorE0ELSQ_0ELNSO_7ScaleInE1ELSR_1EEEEEENS4_6LayoutINS5_IJNSA_ILi2EEESC_SC_EEENS5_IJSC_NSA_ILi0EEESX_EEEEENS5_IJNS4_10UnderscoreES10_S10_EEEEENS4_13SM90_TMA_LOADENS4_14ComposedLayoutINS4_7SwizzleILi2ELi4ELi3EEENS4_18smem_ptr_flag_bitsILi16EEENSU_INS5_IJNSA_ILi8EEESH_EEENS5_IJSH_SC_EEEEEEEvNS4_8identityENS4_23SM90_TMA_LOAD_MULTICASTES1D_vS1E_EENS_8epilogue10collective6detail29Sm90TmaWarpSpecializedAdapterINS1I_15DefaultEpilogueISJ_SK_SK_NS1H_6thread17LinearCombinationISJ_Li1EffLNS1M_9ScaleType4KindE0ELNS_15FloatRoundStyleE2ESJ_EENS1_15EpilogueDefaultEEEEEvvEEEEvNT_6ParamsE,@"STO_CUDA_ENTRY STV_DEFAULT"
_ZN7cutlass13device_kernelINS_4gemm6kernel13GemmUniversalIN4cute5tupleIJiiiiEEENS1_10collective13CollectiveMmaINS1_34MainloopSm90TmaGmmaWarpSpecializedILi14ENS5_IJNS4_1CILi4EEENSA_ILi1EEESC_EEENS1_35KernelTmaWarpSpecializedCooperativeEEENS5_IJNSA_ILi128EEESG_NSA_ILi32EEEEEENS_6half_tENS5_IJlSC_lEEESJ_SK_NS4_8TiledMMAINS4_8MMA_AtomIJNS4_4SM904GMMA26MMA_64x128x16_F32F16F16_SSILNSO_5MajorE0ELSQ_0ELNSO_7ScaleInE1ELSR_1EEEEEENS4_6LayoutINS5_IJNSA_ILi2EEESC_SC_EEENS5_IJSC_NSA_ILi0EEESX_EEEEENS5_IJNS4_10UnderscoreES10_S10_EEEEENS4_13SM90_TMA_LOADENS4_14ComposedLayoutINS4_7SwizzleILi2ELi4ELi3EEENS4_18smem_ptr_flag_bitsILi16EEENSU_INS5_IJNSA_ILi8EEESH_EEENS5_IJSH_SC_EEEEEEEvNS4_8identityENS4_23SM90_TMA_LOAD_MULTICASTES1D_vS1E_EENS_8epilogue10collective6detail29Sm90TmaWarpSpecializedAdapterINS1I_15DefaultEpilogueISJ_SK_SK_NS1H_6thread17LinearCombinationISJ_Li1EffLNS1M_9ScaleType4KindE0ELNS_15FloatRoundStyleE2ESJ_EENS1_15EpilogueDefaultEEEEEvvEEEEvNT_6ParamsE:
[----:B------:R-:W0:Y:S01]  /*0000*/  LDC R1, c[0x0][0x28] ;  /* 0x00000a00ff017b82 */ /* 0x000e220000000800 */
[----:B------:R-:W1:Y:S01]  /*0010*/  S2R R18, SR_TID.X ;  /* 0x0000000000127919 */ /* 0x000e620000002100 */
[----:B------:R-:W-:Y:S01]  /*0020*/  ELECT P0, URZ, PT ;  /* 0x00000000003f782f */ /* 0x000fe20003800000 */
[----:B------:R-:W-:Y:S01]  /*0030*/  BSSY B0, `(.L_x_0) ;  /* 0x000000f000007945 */ /* 0x000fe20003800000 */
[--C-:B-1----:R-:W-:Y:S02]  /*0040*/  SHF.R.U32.HI R0, RZ, 0x5, R18.reuse ;  /* 0x00000005ff007819 */ /* 0x102fe40000011612 */
[----:B------:R-:W-:-:S03]  /*0050*/  SHF.R.U32.HI R3, RZ, 0x7, R18 ;  /* 0x00000007ff037819 */ /* 0x000fc60000011612 */
[----:B------:R-:W1:Y:S04]  /*0060*/  SHFL.IDX PT, R2, R0, RZ, 0x1f ;  /* 0x00001fff00027589 */ /* 0x000e6800000e0000 */
[----:B------:R2:W3:Y:S01]  /*0070*/  SHFL.IDX PT, R5, R3, RZ, 0x1f ;  /* 0x00001fff03057589 */ /* 0x0004e200000e0000 */
[----:B-1----:R-:W-:-:S13]  /*0080*/  ISETP.NE.OR P0, PT, R2, RZ, !P0 ;  /* 0x000000ff0200720c */ /* 0x002fda0004705670 */
[----:B0-23--:R-:W-:Y:S05]  /*0090*/  @P0 BRA `(.L_x_1) ;  /* 0x0000000000200947 */ /* 0x00dfea0003800000 */
[----:B------:R-:W-:Y:S02]  /*00a0*/  ULDC.64 UR4, c[0x0][0x198] ;  /* 0x0000660000047ab9 */ /* 0x000fe40000000a00 */
[----:B------:R-:W-:Y:S02]  /*00b0*/  UIADD3 UR6, UP0, UR4, 0xf0, URZ ;  /* 0x000000f004067890 */ /* 0x000fe4000ff1e03f */
[----:B------:R-:W-:Y:S02]  /*00c0*/  UIADD3 UR4, UP1, UR4, 0x1f0, URZ ;  /* 0x000001f004047890 */ /* 0x000fe4000ff3e03f */
[----:B------:R-:W-:Y:S02]  /*00d0*/  UIADD3.X UR7, URZ, UR5, URZ, UP0, !UPT ;  /* 0x000000053f077290 */ /* 0x000fe400087fe43f */
[----:B------:R-:W-:-:S07]  /*00e0*/  UIADD3.X UR5, URZ, UR5, URZ, UP1, !UPT ;  /* 0x000000053f057290 */ /* 0x000fce0008ffe43f */
[----:B------:R0:W-:Y:S02]  /*00f0*/  UTMACCTL.PF [UR6] ;  /* 0x00000000060079b9 */ /* 0x0001e40008040000 */
[----:B------:R0:W-:Y:S02]  /*0100*/  UTMACCTL.PF [UR4] ;  /* 0x00000000040079b9 */ /* 0x0001e40008040000 */
[----:B0-----:R-:W-:Y:S01]  /*0110*/  NOP ;  /* 0x0000000000007918 */ /* 0x001fe20000000000 */
.L_x_1:
[----:B------:R-:W-:Y:S05]  /*0120*/  BSYNC B0 ;  /* 0x0000000000007941 */ /* 0x000fea0003800000 */
.L_x_0:
[----:B------:R-:W0:Y:S02]  /*0130*/  SHFL.IDX PT, R3, R0, RZ, 0x1f ;  /* 0x00001fff00037589 */ /* 0x000e2400000e0000 */
[----:B0-----:R-:W-:-:S13]  /*0140*/  ISETP.NE.AND P0, PT, R3, RZ, PT ;  /* 0x000000ff0300720c */ /* 0x001fda0003f05270 */
[----:B------:R-:W-:Y:S05]  /*0150*/  @P0 BRA `(.L_x_2) ;  /* 0x0000000000b40947 */ /* 0x000fea0003800000 */
[----:B------:R-:W-:Y:S01]  /*0160*/  ELECT P0, URZ, PT ;  /* 0x00000000003f782f */ /* 0x000fe20003800000 */
[----:B------:R-:W-:-:S12]  /*0170*/  BSSY B0, `(.L_x_2) ;  /* 0x000002b000007945 */ /* 0x000fd80003800000 */
[----:B------:R-:W-:Y:S05]  /*0180*/  @!P0 BRA `(.L_x_3) ;  /* 0x0000000000a48947 */ /* 0x000fea0003800000 */
[----:B------:R-:W0:Y:S01]  /*0190*/  S2UR UR8, SR_CgaCtaId ;  /* 0x00000000000879c3 */ /* 0x000e220000008800 */
[----:B------:R-:W-:Y:S01]  /*01a0*/  UMOV UR4, 0x400 ;  /* 0x0000040000047882 */ /* 0x000fe20000000000 */
[----:B------:R-:W-:Y:S01]  /*01b0*/  UMOV UR5, 0x1 ;  /* 0x0000000100057882 */ /* 0x000fe20000000000 */
[----:B------:R-:W-:Y:S02]  /*01c0*/  UMOV UR6, 0x8 ;  /* 0x0000000800067882 */ /* 0x000fe40000000000 */
[----:B------:R-:W-:-:S04]  /*01d0*/  UIADD3 UR6, -UR6, 0x100000, URZ ;  /* 0x0010000006067890 */ /* 0x000fc8000fffe13f */
[----:B------:R-:W-:Y:S02]  /*01e0*/  USHF.L.U32 UR7, UR6, 0xb, URZ ;  /* 0x0000000b06077899 */ /* 0x000fe4000800063f */
[----:B------:R-:W-:Y:S02]  /*01f0*/  USHF.L.U32 UR6, UR6, 0x1, URZ ;  /* 0x0000000106067899 */ /* 0x000fe4000800063f */
[----:B0-----:R-:W-:Y:S02]  /*0200*/  ULEA UR8, UR8, UR4, 0x18 ;  /* 0x0000000408087291 */ /* 0x001fe4000f8ec03f */
[----:B------:R-:W-:-:S04]  /*0210*/  UIADD3 UR4, -UR5, 0x100000, URZ ;  /* 0x0010000005047890 */ /* 0x000fc8000fffe13f */
[----:B------:R-:W-:Y:S02]  /*0220*/  USHF.L.U32 UR5, UR4, 0xb, URZ ;  /* 0x0000000b04057899 */ /* 0x000fe4000800063f */
[----:B------:R-:W-:Y:S01]  /*0230*/  USHF.L.U32 UR4, UR4, 0x1, URZ ;  /* 0x0000000104047899 */ /* 0x000fe2000800063f */
[----:B------:R-:W0:Y:S11]  /*0240*/  FENCE.VIEW.ASYNC.S ;  /* 0x00000000000073c6 */ /* 0x000e360000000000 */
[----:B0-----:R0:W1:Y:S01]  /*0250*/  SYNCS.EXCH.64 URZ, [UR8], UR4 ;  /* 0x00000004083f75b2 */ /* 0x0010620008000100 */
[----:B------:R0:W2:Y:S01]  /*0260*/  SYNCS.EXCH.64 URZ, [UR8+0x70], UR6 ;  /* 0x00007006083f75b2 */ /* 0x0000a20008000100 */
[----:B------:R0:W3:Y:S01]  /*0270*/  SYNCS.EXCH.64 URZ, [UR8+0x8], UR4 ;  /* 0x00000804083f75b2 */ /* 0x0000e20008000100 */
[----:B------:R0:W4:Y:S01]  /*0280*/  SYNCS.EXCH.64 URZ, [UR8+0x78], UR6 ;  /* 0x00007806083f75b2 */ /* 0x0001220008000100 */
[----:B------:R0:W0:Y:S01]  /*0290*/  SYNCS.EXCH.64 URZ, [UR8+0x10], UR4 ;  /* 0x00001004083f75b2 */ /* 0x0000220008000100 */
        /* <DEDUP_REMOVED lines=23> */
[----:B-1234-:R-:W-:Y:S01]  /*0410*/  NOP ;  /* 0x0000000000007918 */ /* 0x01efe20000000000 */
.L_x_3:
[----:B0-----:R-:W-:Y:S05]  /*0420*/  BSYNC B0 ;  /* 0x0000000000007941 */ /* 0x001fea0003800000 */
.L_x_2:
[----:B------:R-:W-:Y:S01]  /*0430*/  SHF.R.S32.HI R7, RZ, 0x1f, R18 ;  /* 0x0000001fff077819 */ /* 0x000fe20000011412 */
[----:B------:R-:W0:Y:S01]  /*0440*/  SHFL.IDX PT, R0, R0, RZ, 0x1f ;  /* 0x00001fff00007589 */ /* 0x000e2200000e0000 */
[----:B------:R-:W1:Y:S01]  /*0450*/  S2UR UR8, SR_CTAID.X ;  /* 0x00000000000879c3 */ /* 0x000e620000002500 */
[----:B------:R-:W-:Y:S02]  /*0460*/  ELECT P0, URZ, PT ;  /* 0x00000000003f782f */ /* 0x000fe40003800000 */
[----:B------:R-:W-:Y:S01]  /*0470*/  LEA.HI R7, R7, R18, RZ, 0x7 ;  /* 0x0000001207077211 */ /* 0x000fe200078f38ff */
[----:B------:R-:W2:Y:S01]  /*0480*/  S2R R4, SR_CTAID.Y ;  /* 0x0000000000047919 */ /* 0x000ea20000002600 */
[----:B------:R-:W-:Y:S01]  /*0490*/  SHF.R.S32.HI R8, RZ, 0x1f, R3 ;  /* 0x0000001fff087819 */ /* 0x000fe20000011403 */
[----:B------:R-:W-:Y:S01]  /*04a0*/  ULDC UR4, c[0x0][0x150] ;  /* 0x0000540000047ab9 */ /* 0x000fe20000000800 */
[----:B------:R-:W-:Y:S01]  /*04b0*/  LOP3.LUT R7, R7, 0xffffff80, RZ, 0xc0, !PT ;  /* 0xffffff8007077812 */ /* 0x000fe200078ec0ff */
[----:B------:R-:W-:Y:S01]  /*04c0*/  NOP ;  /* 0x0000000000007918 */ /* 0x000fe20000000000 */
[----:B------:R-:W-:Y:S01]  /*04d0*/  LEA.HI R8, R8, R3, RZ, 0x2 ;  /* 0x0000000308087211 */ /* 0x000fe200078f10ff */
[----:B------:R-:W3:Y:S01]  /*04e0*/  LDC R10, c[0x0][0x144] ;  /* 0x00005100ff0a7b82 */ /* 0x000ee20000000800 */
[----:B------:R-:W-:Y:S01]  /*04f0*/  NOP ;  /* 0x0000000000007918 */ /* 0x000fe20000000000 */
[----:B------:R-:W-:Y:S01]  /*0500*/  IMAD.IADD R6, R18, 0x1, -R7 ;  /* 0x0000000112067824 */ /* 0x000fe200078e0a07 */
[----:B------:R-:W-:Y:S01]  /*0510*/  LOP3.LUT R8, R8, 0x3ffffffc, RZ, 0xc0, !PT ;  /* 0x3ffffffc08087812 */ /* 0x000fe200078ec0ff */
[----:B------:R-:W-:Y:S01]  /*0520*/  IMAD.MOV.U32 R22, RZ, RZ, 0x1 ;  /* 0x00000001ff167424 */ /* 0x000fe200078e00ff */
[----:B------:R-:W-:-:S02]  /*0530*/  ISETP.NE.AND P3, PT, R5, RZ, PT ;  /* 0x000000ff0500720c */ /* 0x000fc40003f65270 */
[----:B------:R-:W-:Y:S01]  /*0540*/  SHF.R.S32.HI R7, RZ, 0x1f, R6 ;  /* 0x0000001fff077819 */ /* 0x000fe20000011406 */
[----:B------:R-:W-:Y:S01]  /*0550*/  IMAD.IADD R8, R3, 0x1, -R8 ;  /* 0x0000000103087824 */ /* 0x000fe200078e0a08 */
[----:B------:R-:W4:Y:S02]  /*0560*/  LDC R12, c[0x0][0x140] ;  /* 0x00005000ff0c7b82 */ /* 0x000f240000000800 */
[----:B------:R-:W-:Y:S02]  /*0570*/  LEA.HI R7, R7, R6, RZ, 0x3 ;  /* 0x0000000607077211 */ /* 0x000fe400078f18ff */
[----:B0-----:R-:W-:Y:S02]  /*0580*/  ISETP.NE.OR P0, PT, R0, RZ, !P0 ;  /* 0x000000ff0000720c */ /* 0x001fe40004705670 */
[--C-:B------:R-:W-:Y:S02]  /*0590*/  SHF.R.S32.HI R0, RZ, 0x3, R7.reuse ;  /* 0x00000003ff007819 */ /* 0x100fe40000011407 */
[----:B------:R-:W-:-:S02]  /*05a0*/  SHF.R.S32.HI R7, RZ, 0x1f, R7 ;  /* 0x0000001fff077819 */ /* 0x000fc40000011407 */
[----:B-1----:R-:W-:Y:S02]  /*05b0*/  I2FP.F32.U32 R9, UR8 ;  /* 0x0000000800097c45 */ /* 0x002fe40008201000 */
[----:B------:R-:W-:-:S03]  /*05c0*/  LEA.HI R7, R7, R0, RZ, 0x2 ;  /* 0x0000000007077211 */ /* 0x000fc600078f10ff */
[----:B------:R-:W-:Y:S01]  /*05d0*/  FMUL R9, R9, UR4 ;  /* 0x0000000409097c20 */ /* 0x000fe20008400000 */
[----:B------:R-:W-:Y:S01]  /*05e0*/  LOP3.LUT R7, R7, 0xfffffffc, RZ, 0xc0, !PT ;  /* 0xfffffffc07077812 */ /* 0x000fe200078ec0ff */
[----:B------:R-:W-:Y:S01]  /*05f0*/  VOTEU.ALL UP0, P0 ;  /* 0x00000000003f7886 */ /* 0x000fe20000000000 */
[----:B--2---:R-:W-:Y:S01]  /*0600*/  I2FP.F32.U32 R11, R4 ;  /* 0x00000004000b7245 */ /* 0x004fe20000201000 */
[----:B------:R-:W-:Y:S01]  /*0610*/  ULDC UR4, c[0x0][0x154] ;  /* 0x0000550000047ab9 */ /* 0x000fe20000000800 */
[----:B------:R-:W-:Y:S01]  /*0620*/  VOTEU.ALL UP1, P0 ;  /* 0x00000000003f7886 */ /* 0x000fe20000020000 */
[----:B------:R-:W-:Y:S01]  /*0630*/  IMAD.IADD R7, R0, 0x1, -R7 ;  /* 0x0000000100077824 */ /* 0x000fe200078e0a07 */
[----:B------:R-:W0:Y:S01]  /*0640*/  F2I.U32.TRUNC.NTZ R9, R9 ;  /* 0x0000000900097305 */ /* 0x000e22000020f000 */
[----:B------:R-:W1:Y:S01]  /*0650*/  @!UP0 S2UR UR7, SR_CgaCtaId ;  /* 0x00000000000789c3 */ /* 0x000e620000008800 */
[----:B------:R-:W-:Y:S01]  /*0660*/  FMUL R11, R11, UR4 ;  /* 0x000000040b0b7c20 */ /* 0x000fe20008400000 */
[----:B------:R-:W-:Y:S01]  /*0670*/  IMAD R8, R8, 0x4, R7 ;  /* 0x0000000408087824 */ /* 0x000fe200078e0207 */
[----:B------:R-:W-:Y:S01]  /*0680*/  UMOV UR4, 0x20 ;  /* 0x0000002000047882 */ /* 0x000fe20000000000 */
[----:B------:R-:W-:Y:S01]  /*0690*/  @!UP0 UMOV UR6, 0x400 ;  /* 0x0000040000068882 */ /* 0x000fe20000000000 */
[----:B------:R-:W-:-:S04]  /*06a0*/  @!UP0 UIADD3 UR4, -UR4, 0x100000, URZ ;  /* 0x0010000004048890 */ /* 0x000fc8000fffe13f */
[----:B------:R-:W-:Y:S02]  /*06b0*/  @!UP0 USHF.L.U32 UR5, UR4, 0xb, URZ ;  /* 0x0000000b04058899 */ /* 0x000fe4000800063f */
[----:B------:R-:W-:Y:S01]  /*06c0*/  @!UP0 USHF.L.U32 UR4, UR4, 0x1, URZ ;  /* 0x0000000104048899 */ /* 0x000fe2000800063f */
[----:B------:R-:W-:Y:S01]  /*06d0*/  IMAD.SHL.U32 R23, R8, 0x4, RZ ;  /* 0x0000000408177824 */ /* 0x000fe200078e00ff */
[----:B------:R-:W-:Y:S01]  /*06e0*/  SHF.R.S32.HI R3, RZ, 0x1f, R8 ;  /* 0x0000001fff037819 */ /* 0x000fe20000011408 */
[----:B------:R-:W2:Y:S01]  /*06f0*/  F2I.U32.TRUNC.NTZ R11, R11 ;  /* 0x0000000b000b7305 */ /* 0x000ea2000020f000 */
[----:B----4-:R-:W-:Y:S02]  /*0700*/  ISETP.EQ.U32.AND P2, PT, R12, 0x1, PT ;  /* 0x000000010c00780c */ /* 0x010fe40003f42070 */
[----:B------:R-:W-:Y:S02]  /*0710*/  LEA.HI R0, R3, R8, RZ, 0x2 ;  /* 0x0000000803007211 */ /* 0x000fe400078f10ff */
[----:B------:R-:W-:Y:S01]  /*0720*/  LOP3.LUT R23, R8, 0xc, R23, 0x78, !PT ;  /* 0x0000000c08177812 */ /* 0x000fe200078e7817 */
[----:B0-----:R-:W-:Y:S01]  /*0730*/  IMAD.MOV R7, RZ, RZ, -R9 ;  /* 0x000000ffff077224 */ /* 0x001fe200078e0a09 */
[----:B------:R-:W-:-:S03]  /*0740*/  LOP3.LUT R9, R0, 0xfffffffc, RZ, 0xc0, !PT ;  /* 0xfffffffc00097812 */ /* 0x000fc600078ec0ff */
[----:B---3--:R-:W-:Y:S02]  /*0750*/  IMAD R3, R10, R7, UR8 ;  /* 0x000000080a037e24 */ /* 0x008fe4000f8e0207 */
[----:B------:R-:W-:Y:S01]  /*0760*/  IMAD.IADD R0, R8, 0x1, -R9 ;  /* 0x0000000108007824 */ /* 0x000fe200078e0a09 */
[----:B------:R-:W0:Y:S01]  /*0770*/  LDC R7, c[0x0][0x148] ;  /* 0x00005200ff077b82 */ /* 0x000e220000000800 */
[----:B------:R-:W-:Y:S01]  /*0780*/  SHF.R.S32.HI R9, RZ, 0x1f, R2 ;  /* 0x0000001fff097819 */ /* 0x000fe20000011402 */
[----:B--2---:R-:W-:Y:S01]  /*0790*/  IMAD.MOV R24, RZ, RZ, -R11 ;  /* 0x000000ffff187224 */ /* 0x004fe200078e0a0b */
[----:B-1----:R-:W-:Y:S01]  /*07a0*/  @!UP0 ULEA UR6, UR7, UR6, 0x18 ;  /* 0x0000000607068291 */ /* 0x002fe2000f8ec03f */
[----:B------:R-:W-:Y:S01]  /*07b0*/  ISETP.NE.AND P4, PT, R0, R3, PT ;  /* 0x000000030000720c */ /* 0x000fe20003f85270 */
[----:B------:R-:W-:Y:S01]  /*07c0*/  VOTEU.ALL UP0, P0 ;  /* 0x00000000003f7886 */ /* 0x000fe20000000000 */
[----:B------:R-:W-:Y:S02]  /*07d0*/  LEA.HI R9, R9, R2, RZ, 0x2 ;  /* 0x0000000209097211 */ /* 0x000fe400078f10ff */
[----:B------:R-:W-:Y:S01]  /*07e0*/  LOP3.LUT P0, RZ, R6, 0x7, RZ, 0xc0, !PT ;  /* 0x0000000706ff7812 */ /* 0x000fe2000780c0ff */
[----:B------:R-:W-:Y:S01]  /*07f0*/  VIADD R6, R5, 0xffffffff ;  /* 0xffffffff05067836 */ /* 0x000fe20000000000 */
[----:B------:R-:W-:-:S02]  /*0800*/  LOP3.LUT R9, R9, 0xfffffffc, RZ, 0xc0, !PT ;  /* 0xfffffffc09097812 */ /* 0x000fc400078ec0ff */
[----:B------:R-:W-:Y:S02]  /*0810*/  ISETP.LT.U32.AND P0, PT, R23, 0x4, !P0 ;  /* 0x000000041700780c */ /* 0x000fe40004701070 */
[----:B------:R-:W-:Y:S01]  /*0820*/  ISETP.GE.U32.AND P6, PT, R6, 0x2, PT ;  /* 0x000000020600780c */ /* 0x000fe20003fc6070 */
[----:B------:R-:W-:Y:S01]  /*0830*/  IMAD.IADD R0, R2, 0x1, -R9 ;  /* 0x0000000102007824 */ /* 0x000fe200078e0a09 */
[----:B------:R-:W1:Y:S02]  /*0840*/  FENCE.VIEW.ASYNC.S ;  /* 0x00000000000073c6 */ /* 0x000e640000000000 */
[----:B-1----:R1:W2:Y:S01]  /*0850*/  @!UP0 SYNCS.EXCH.64 URZ, [UR6+0xf0], UR4 ;  /* 0x0000f004063f85b2 */ /* 0x0022a20008000100 */
[----:B------:R-:W-:Y:S02]  /*0860*/  @P4 SHF.R.S32.HI R2, RZ, 0x1f, R23 ;  /* 0x0000001fff024819 */ /* 0x000fe40000011417 */
[----:B------:R-:W-:Y:S02]  /*0870*/  ISETP.NE.AND P1, PT, R0, 0x3, PT ;  /* 0x000000030000780c */ /* 0x000fe40003f25270 */
[----:B------:R-:W-:Y:S01]  /*0880*/  @P4 LEA.HI R2, R2, R23, RZ, 0x2 ;  /* 0x0000001702024211 */ /* 0x000fe200078f10ff */
[----:B0-----:R-:W-:Y:S01]  /*0890*/  IMAD R9, R7, R24, R4 ;  /* 0x0000001807097224 */ /* 0x001fe200078e0204 */
[----:B------:R-:W-:-:S02]  /*08a0*/  ISETP.EQ.OR P1, PT, R0, RZ, !P1 ;  /* 0x000000ff0000720c */ /* 0x000fc40004f22670 */
[----:B------:R-:W-:Y:S02]  /*08b0*/  @P4 SHF.R.S32.HI R2, RZ, 0x2, R2 ;  /* 0x00000002ff024819 */ /* 0x000fe40000011402 */
[----:B------:R-:W-:Y:S02]  /*08c0*/  ISETP.EQ.AND P1, PT, R5, RZ, P1 ;  /* 0x000000ff0500720c */ /* 0x000fe40000f22270 */
[----:B------:R-:W-:Y:S01]  /*08d0*/  @P4 ISETP.NE.AND P5, PT, R2, R9, PT ;  /* 0x000000090200420c */ /* 0x000fe20003fa5270 */
[----:B------:R1:W0:Y:S01]  /*08e0*/  @!UP1 SYNCS.EXCH.64 URZ, [UR6+0xf8], UR4 ;  /* 0x0000f804063f95b2 */ /* 0x0002220008000100 */
[----:B------:R-:W-:Y:S01]  /*08f0*/  SEL R9, RZ, 0x1, !P0 ;  /* 0x00000001ff097807 */ /* 0x000fe20004000000 */
[----:B------:R-:W-:Y:S01]  /*0900*/  NOP ;  /* 0x0000000000007918 */ /* 0x000fe20000000000 */
[----:B------:R-:W-:Y:S02]  /*0910*/  @P4 SEL R22, RZ, 0x1, P5 ;  /* 0x00000001ff164807 */ /* 0x000fe40002800000 */
[----:B------:R-:W-:-:S02]  /*0920*/  SEL R19, RZ, 0x1, !P1 ;  /* 0x00000001ff137807 */ /* 0x000fc40004800000 */
[----:B------:R-:W-:Y:S02]  /*0930*/  LOP3.LUT R22, R22, R9, RZ, 0xc0, !PT ;  /* 0x0000000916167212 */ /* 0x000fe400078ec0ff */
[----:B------:R-:W-:Y:S01]  /*0940*/  SEL R19, R19, 0x2, P6 ;  /* 0x0000000213137807 */ /* 0x000fe20003000000 */
[----:B-12---:R-:W-:Y:S06]  /*0950*/  @!P2 BRA `(.L_x_4) ;  /* 0x000000000008a947 */ /* 0x006fec0003800000 */
[----:B0-----:R-:W-:Y:S01]  /*0960*/  UCGABAR_ARV ;  /* 0x00000000000079c7 */ /* 0x001fe20008000000 */
[----:B------:R-:W-:Y:S05]  /*0970*/  BRA `(.L_x_5) ;  /* 0x0000000000047947 */ /* 0x000fea0003800000 */
.L_x_4:
[----:B0-----:R-:W-:Y:S01]  /*0980*/  NOP ;  /* 0x0000000000007918 */ /* 0x001fe20000000000 */
.L_x_5:
[----:B------:R-:W0:Y:S01]  /*0990*/  LDC R2, c[0x0][0x65c] ;  /* 0x00019700ff027b82 */ /* 0x000e220000000800 */
[----:B------:R-:W-:Y:S02]  /*09a0*/  IMAD.U32 R8, RZ, RZ, UR8 ;  /* 0x00000008ff087e24 */ /* 0x000fe4000f8e00ff */
[----:B------:R-:W-:Y:S01]  /*09b0*/  IMAD.MOV.U32 R9, RZ, RZ, RZ ;  /* 0x000000ffff097224 */ /* 0x000fe200078e00ff */
[----:B0-----:R-:W-:-:S04]  /*09c0*/  ISETP.NE.AND P1, PT, R2, 0x1, PT ;  /* 0x000000010200780c */ /* 0x001fc80003f25270 */
[----:B------:R-:W-:-:S09]  /*09d0*/  P2R R5, PR, RZ, 0x2 ;  /* 0x00000002ff057803 */ /* 0x000fd20000000000 */
[----:B------:R-:W0:Y:S01]  /*09e0*/  @P1 LDC R17, c[0x0][0x10] ;  /* 0x00000400ff111b82 */ /* 0x000e220000000800 */
[----:B------:R-:W-:Y:S02]  /*09f0*/  @P1 IMAD.MOV.U32 R5, RZ, RZ, RZ ;  /* 0x000000ffff051224 */ /* 0x000fe400078e00ff */
[----:B------:R-:W-:-:S05]  /*0a00*/  @P1 IMAD.MOV.U32 R13, RZ, RZ, RZ ;  /* 0x000000ffff0d1224 */ /* 0x000fca00078e00ff */
[----:B------:R-:W1:Y:S01]  /*0a10*/  @!P1 LDC R11, c[0x0][0xc] ;  /* 0x00000300ff0b9b82 */ /* 0x000e620000000800 */
[----:B0-----:R-:W-:-:S04]  /*0a20*/  @P1 IMAD.WIDE.U32 R16, R17, UR8, R4 ;  /* 0x0000000811101c25 */ /* 0x001fc8000f8e0004 */
[----:B------:R-:W-:Y:S02]  /*0a30*/  @P1 IMAD.IADD R17, R17, 0x1, R13 ;  /* 0x0000000111111824 */ /* 0x000fe400078e020d */
[----:B-1----:R-:W-:-:S04]  /*0a40*/  @!P1 IMAD.WIDE.U32 R8, R4, R11, R8 ;  /* 0x0000000b04089225 */ /* 0x002fc800078e0008 */
[----:B------:R-:W-:Y:S02]  /*0a50*/  @!P1 IMAD.MOV.U32 R16, RZ, RZ, R8 ;  /* 0x000000ffff109224 */ /* 0x000fe400078e0008 */
[----:B------:R-:W-:Y:S01]  /*0a60*/  @!P1 IMAD.MOV.U32 R17, RZ, RZ, R9 ;  /* 0x000000ffff119224 */ /* 0x000fe200078e0009 */
[----:B------:R-:W-:Y:S06]  /*0a70*/  @!P2 BRA `(.L_x_6) ;  /* 0x00000000000ca947 */ /* 0x000fec0003800000 */
[----:B------:R-:W-:Y:S01]  /*0a80*/  UCGABAR_WAIT ;  /* 0x0000000000007dc7 */ /* 0x000fe20008000000 */
[----:B------:R-:W-:Y:S01]  /*0a90*/  CCTL.IVALL ;  /* 0x00000000ff00798f */ /* 0x000fe20002000000 */
[----:B------:R-:W-:Y:S05]  /*0aa0*/  BRA `(.L_x_7) ;  /* 0x0000000000047947 */ /* 0x000fea0003800000 */
.L_x_6:
[----:B------:R-:W-:Y:S06]  /*0ab0*/  BAR.SYNC.DEFER_BLOCKING 0x0 ;  /* 0x0000000000007b1d */ /* 0x000fec0000010000 */
.L_x_7:
[----:B------:R-:W-:Y:S05]  /*0ac0*/  @!P3 BRA `(.L_x_8) ;  /* 0x0000005c0024b947 */ /* 0x000fea0003800000 */
[----:B------:R-:W-:-:S13]  /*0ad0*/  ISETP.GT.U32.AND P0, PT, R6, 0x1, PT ;  /* 0x000000010600780c */ /* 0x000fda0003f04070 */
[----:B------:R-:W-:Y:S05]  /*0ae0*/  @P0 EXIT ;  /* 0x000000000000094d */ /* 0x000fea0003800000 */
[----:B------:R-:W-:Y:S01]  /*0af0*/  ULDC.64 UR4, c[0x0][0x650] ;  /* 0x0001940000047ab9 */ /* 0x000fe20000000a00 */
[----:B------:R-:W-:Y:S01]  /*0b00*/  PRMT R0, RZ, 0x7610, R0 ;  /* 0x00007610ff007816 */ /* 0x000fe20000000000 */
[----:B------:R-:W-:Y:S01]  /*0b10*/  IMAD.MOV.U32 R92, RZ, RZ, -0x1 ;  /* 0xffffffffff5c7424 */ /* 0x000fe200078e00ff */
[----:B------:R-:W-:Y:S01]  /*0b20*/  ISETP.GE.U32.AND P0, PT, R16, UR4, PT ;  /* 0x0000000410007c0c */ /* 0x000fe2000bf06070 */
[----:B------:R-:W-:Y:S02]  /*0b30*/  IMAD.MOV.U32 R93, RZ, RZ, -0x1 ;  /* 0xffffffffff5d7424 */ /* 0x000fe400078e00ff */
[----:B------:R-:W-:Y:S01]  /*0b40*/  IMAD.MOV.U32 R91, RZ, RZ, -0x1 ;  /* 0xffffffffff5b7424 */ /* 0x000fe200078e00ff */
[----:B------:R-:W-:-:S13]  /*0b50*/  ISETP.GE.U32.AND.EX P0, PT, R17, UR5, PT, P0 ;  /* 0x0000000511007c0c */ /* 0x000fda000bf06100 */
[----:B------:R-:W-:Y:S05]  /*0b60*/  @P0 BRA `(.L_x_9) ;  /* 0x0000000400280947 */ /* 0x000fea0003800000 */
[----:B------:R-:W0:Y:S01]  /*0b70*/  LDC.64 R20, c[0x0][0x628] ;  /* 0x00018a00ff147b82 */ /* 0x000e220000000a00 */
[----:B------:R-:W-:Y:S02]  /*0b80*/  IMAD.MOV.U32 R8, RZ, RZ, R16 ;  /* 0x000000ffff087224 */ /* 0x000fe400078e0010 */
[----:B------:R-:W-:-:S05]  /*0b90*/  IMAD.MOV.U32 R9, RZ, RZ, R17 ;  /* 0x000000ffff097224 */ /* 0x000fca00078e0011 */
[----:B------:R-:W1:Y:S08]  /*0ba0*/  LDC R0, c[0x0][0x630] ;  /* 0x00018c00ff007b82 */ /* 0x000e700000000800 */
[----:B------:R-:W2:Y:S01]  /*0bb0*/  LDC.64 R26, c[0x0][0x620] ;  /* 0x00018800ff1a7b82 */ /* 0x000ea20000000a00 */
[----:B0-----:R-:W-:-:S04]  /*0bc0*/  ISETP.NE.U32.AND P0, PT, R20, RZ, PT ;  /* 0x000000ff1400720c */ /* 0x001fc80003f05070 */
[----:B------:R-:W-:-:S13]  /*0bd0*/  ISETP.NE.AND.EX P0, PT, R21, RZ, PT, P0 ;  /* 0x000000ff1500720c */ /* 0x000fda0003f05300 */
[----:B-12---:R-:W-:Y:S05]  /*0be0*/  @!P0 BRA `(.L_x_10) ;  /* 0x0000000000288947 */ /* 0x006fea0003800000 */
[----:B------:R-:W0:Y:S02]  /*0bf0*/  LDC R13, c[0x0][0x634] ;  /* 0x00018d00ff0d7b82 */ /* 0x000e240000000800 */
[----:B0-----:R-:W-:-:S05]  /*0c00*/  IADD3 R13, P0, R16, R13, RZ ;  /* 0x0000000d100d7210 */ /* 0x001fca0007f1e0ff */
[----:B------:R-:W-:-:S04]  /*0c10*/  IMAD.X R15, RZ, RZ, R17, P0 ;  /* 0x000000ffff0f7224 */ /* 0x000fc800000e0611 */
[----:B------:R-:W-:-:S04]  /*0c20*/  IMAD.WIDE.U32 R8, R15, R20, RZ ;  /* 0x000000140f087225 */ /* 0x000fc800078e00ff */
[----:B------:R-:W-:-:S04]  /*0c30*/  IMAD.WIDE.U32 R10, P0, R13, R21, R8 ;  /* 0x000000150d0a7225 */ /* 0x000fc80007800008 */
[----:B------:R-:W-:-:S04]  /*0c40*/  IMAD.WIDE.U32 R8, R13, R20, RZ ;  /* 0x000000140d087225 */ /* 0x000fc800078e00ff */
[----:B------:R-:W-:Y:S01]  /*0c50*/  IMAD.X R13, RZ, RZ, RZ, P0 ;  /* 0x000000ffff0d7224 */ /* 0x000fe200000e06ff */
[----:B------:R-:W-:Y:S01]  /*0c60*/  IADD3 RZ, P0, R9, R10, RZ ;  /* 0x0000000a09ff7210 */ /* 0x000fe20007f1e0ff */
[----:B------:R-:W-:-:S04]  /*0c70*/  IMAD.MOV.U32 R12, RZ, RZ, R11 ;  /* 0x000000ffff0c7224 */ /* 0x000fc800078e000b */
[----:B------:R-:W-:-:S08]  /*0c80*/  IMAD.WIDE.U32.X R8, R15, R21, R12, P0 ;  /* 0x000000150f087225 */ /* 0x000fd000000e040c */
.L_x_10:
[----:B------:R-:W0:Y:S01]  /*0c90*/  LDC.64 R20, c[0x0][0x640] ;  /* 0x00019000ff147b82 */ /* 0x000e220000000a00 */
[--C-:B------:R-:W-:Y:S01]  /*0ca0*/  SHF.R.U64 R91, R8, R0, R9.reuse ;  /* 0x00000000085b7219 */ /* 0x100fe20000001209 */
[----:B------:R-:W-:Y:S01]  /*0cb0*/  IMAD R28, R7, R24, R4 ;  /* 0x00000018071c7224 */ /* 0x000fe200078e0204 */
[----:B------:R-:W-:Y:S01]  /*0cc0*/  SHF.R.U32.HI R0, RZ, R0, R9 ;  /* 0x00000000ff007219 */ /* 0x000fe20000011609 */
[----:B------:R-:W-:Y:S01]  /*0cd0*/  IMAD.MOV.U32 R25, RZ, RZ, 0x1 ;  /* 0x00000001ff197424 */ /* 0x000fe200078e00ff */
[----:B------:R-:W-:-:S03]  /*0ce0*/  IADD3 R5, P0, RZ, -R91, RZ ;  /* 0x8000005bff057210 */ /* 0x000fc60007f1e0ff */
[----:B------:R-:W1:Y:S02]  /*0cf0*/  LDC R6, c[0x0][0x618] ;  /* 0x00018600ff067b82 */ /* 0x000e640000000800 */
[----:B------:R-:W-:-:S04]  /*0d00*/  IMAD.X R9, RZ, RZ, ~R0, P0 ;  /* 0x000000ffff097224 */ /* 0x000fc800000e0e00 */
[-C--:B------:R-:W-:Y:S02]  /*0d10*/  IMAD R0, R9, R26.reuse, RZ ;  /* 0x0000001a09007224 */ /* 0x080fe400078e02ff */
[----:B------:R-:W2:Y:S01]  /*0d20*/  LDC R11, c[0x0][0x608] ;  /* 0x00018200ff0b7b82 */ /* 0x000ea20000000800 */
[----:B------:R-:W-:-:S04]  /*0d30*/  IMAD.WIDE.U32 R8, R5, R26, R16 ;  /* 0x0000001a05087225 */ /* 0x000fc800078e0010 */
[----:B------:R-:W-:-:S03]  /*0d40*/  IMAD R5, R5, R27, R0 ;  /* 0x0000001b05057224 */ /* 0x000fc600078e0200 */
[----:B------:R-:W3:Y:S01]  /*0d50*/  LDC R12, c[0x0][0x658] ;  /* 0x00019600ff0c7b82 */ /* 0x000ee20000000800 */
[----:B0-----:R-:W-:Y:S01]  /*0d60*/  ISETP.NE.U32.AND P0, PT, R20, RZ, PT ;  /* 0x000000ff1400720c */ /* 0x001fe20003f05070 */
[----:B------:R-:W-:Y:S02]  /*0d70*/  IMAD.IADD R5, R9, 0x1, R5 ;  /* 0x0000000109057824 */ /* 0x000fe400078e0205 */
[----:B------:R-:W-:Y:S01]  /*0d80*/  IMAD.MOV.U32 R9, RZ, RZ, -0x1 ;  /* 0xffffffffff097424 */ /* 0x000fe200078e00ff */
[----:B------:R-:W-:-:S03]  /*0d90*/  ISETP.NE.AND.EX P0, PT, R21, RZ, PT, P0 ;  /* 0x000000ff1500720c */ /* 0x000fc60003f05300 */
[----:B------:R-:W0:Y:S01]  /*0da0*/  LDC R15, c[0x0][0x600] ;  /* 0x00018000ff0f7b82 */ /* 0x000e220000000800 */
[-CC-:B-1----:R-:W-:Y:S02]  /*0db0*/  SHF.R.U64 R13, R8, R6.reuse, R5.reuse ;  /* 0x00000006080d7219 */ /* 0x182fe40000001205 */
[----:B------:R-:W-:-:S05]  /*0dc0*/  SHF.R.U32.HI R0, RZ, R6, R5 ;  /* 0x00000006ff007219 */ /* 0x000fca0000011605 */
[----:B------:R-:W1:Y:S01]  /*0dd0*/  LDC R14, c[0x0][0x648] ;  /* 0x00019200ff0e7b82 */ /* 0x000e620000000800 */
[-CC-:B--2---:R-:W-:Y:S02]  /*0de0*/  SHF.R.U64 R29, R13, R11.reuse, R0.reuse ;  /* 0x0000000b0d1d7219 */ /* 0x184fe40000001200 */
[----:B------:R-:W-:-:S05]  /*0df0*/  SHF.R.U32.HI R5, RZ, R11, R0 ;  /* 0x0000000bff057219 */ /* 0x000fca0000011600 */
[----:B------:R-:W2:Y:S01]  /*0e00*/  LDC R26, c[0x0][0x638] ;  /* 0x00018e00ff1a7b82 */ /* 0x000ea20000000800 */
[-CC-:B---3--:R-:W-:Y:S02]  /*0e10*/  SHF.R.U64 R24, R29, R12.reuse, R5.reuse ;  /* 0x0000000c1d187219 */ /* 0x188fe40000001205 */
[-C--:B------:R-:W-:Y:S02]  /*0e20*/  SHF.L.U32 R0, R9, R12.reuse, RZ ;  /* 0x0000000c09007219 */ /* 0x080fe400000006ff */
[----:B------:R-:W-:Y:S01]  /*0e30*/  SHF.R.U32.HI R5, RZ, R12, R5 ;  /* 0x0000000cff057219 */ /* 0x000fe20000011605 */
[----:B------:R-:W-:Y:S01]  /*0e40*/  IMAD.MOV.U32 R4, RZ, RZ, R24 ;  /* 0x000000ffff047224 */ /* 0x000fe200078e0018 */
[----:B------:R-:W-:Y:S01]  /*0e50*/  LOP3.LUT R10, RZ, R0, RZ, 0x33, !PT ;  /* 0x00000000ff0a7212 */ /* 0x000fe200078e33ff */
[----:B------:R-:W3:Y:S01]  /*0e60*/  LDC R27, c[0x0][0x610] ;  /* 0x00018400ff1b7b82 */ /* 0x000ee20000000800 */
[----:B------:R-:W-:Y:S05]  /*0e70*/  @!P0 BRA `(.L_x_11) ;  /* 0x0000000000288947 */ /* 0x000fea0003800000 */
[----:B------:R-:W4:Y:S02]  /*0e80*/  LDC R9, c[0x0][0x64c] ;  /* 0x00019300ff097b82 */ /* 0x000f240000000800 */
[----:B----4-:R-:W-:-:S05]  /*0e90*/  IADD3 R9, P0, R24, R9, RZ ;  /* 0x0000000918097210 */ /* 0x010fca0007f1e0ff */
        /* <DEDUP_REMOVED lines=8> */
.L_x_11:
[----:B-1----:R-:W-:Y:S01]  /*0f20*/  SHF.R.U64 R4, R4, R14, R5 ;  /* 0x0000000e04047219 */ /* 0x002fe20000001205 */
[----:B0-----:R-:W-:Y:S01]  /*0f30*/  VIADD R6, R15, 0xffffffff ;  /* 0xffffffff0f067836 */ /* 0x001fe20000000000 */
[----:B------:R-:W-:Y:S02]  /*0f40*/  SHF.L.U32 R0, R25, R12, RZ ;  /* 0x0000000c19007219 */ /* 0x000fe400000006ff */
[----:B------:R-:W-:Y:S01]  /*0f50*/  LOP3.LUT R5, R29, R10, RZ, 0xc0, !PT ;  /* 0x0000000a1d057212 */ /* 0x000fe200078ec0ff */
[----:B------:R-:W-:Y:S01]  /*0f60*/  IMAD.MOV R7, RZ, RZ, -R4 ;  /* 0x000000ffff077224 */ /* 0x000fe200078e0a04 */
[----:B------:R-:W-:Y:S02]  /*0f70*/  SEL R3, R3, R28, !P1 ;  /* 0x0000001c03037207 */ /* 0x000fe40004800000 */
[----:B------:R-:W-:Y:S01]  /*0f80*/  LOP3.LUT R6, R13, R6, RZ, 0xc0, !PT ;  /* 0x000000060d067212 */ /* 0x000fe200078ec0ff */
[----:B------:R-:W-:Y:S02]  /*0f90*/  IMAD R4, R0, R4, R5 ;  /* 0x0000000400047224 */ /* 0x000fe400078e0205 */
[----:B--2---:R-:W-:-:S02]  /*0fa0*/  IMAD R0, R7, R26, R24 ;  /* 0x0000001a07007224 */ /* 0x004fc400078e0218 */
[----:B---3--:R-:W-:Y:S02]  /*0fb0*/  IMAD R3, R4, R27, R3 ;  /* 0x0000001b04037224 */ /* 0x008fe400078e0203 */
[----:B------:R-:W-:Y:S02]  /*0fc0*/  IMAD R92, R0, R15, R6 ;  /* 0x0000000f005c7224 */ /* 0x000fe400078e0206 */
[----:B------:R-:W-:-:S03]  /*0fd0*/  IMAD.MOV.U32 R4, RZ, RZ, 0x1 ;  /* 0x00000001ff047424 */ /* 0x000fc600078e00ff */
[----:B------:R-:W-:Y:S02]  /*0fe0*/  SEL R93, R92, R3, !P1 ;  /* 0x000000035c5d7207 */ /* 0x000fe40004800000 */
[----:B------:R-:W-:Y:S02]  /*0ff0*/  PRMT R0, R4, 0x7610, R0 ;  /* 0x0000761004007816 */ /* 0x000fe40000000000 */
[----:B------:R-:W-:-:S07]  /*1000*/  SEL R92, R3, R92, !P1 ;  /* 0x0000005c035c7207 */ /* 0x000fce0004800000 */
.L_x_9:
[----:B------:R-:W-:-:S08]  /*1010*/  NOP ;  /* 0x0000000000007918 */ /* 0x000fd00000000000 */
[----:B------:R-:W0:Y:S02]  /*1020*/  USETMAXREG.TRY_ALLOC.CTAPOOL UP0, 0xe8 ;  /* 0x000000e8000079c8 */ /* 0x000e240008000600 */
[----:B0-----:R-:W-:-:S13]  /*1030*/  PLOP3.LUT P0, PT, PT, PT, UP0, 0x80, 0x0 ;  /* 0x000000000000781c */ /* 0x001fda0003f0f008 */
[----:B------:R-:W-:Y:S05]  /*1040*/  @!P0 BRA `(.L_x_9) ;  /* 0xfffffffc00f08947 */ /* 0x000fea000383ffff */
[----:B------:R-:W-:Y:S01]  /*1050*/  ULDC.64 UR4, c[0x0][0x598] ;  /* 0x0001660000047ab9 */ /* 0x000fe20000000a00 */
[----:B------:R-:W-:Y:S01]  /*1060*/  ULDC.64 UR36, c[0x0][0x208] ;  /* 0x0000820000247ab9 */ /* 0x000fe20000000a00 */
[----:B------:R-:W-:-:S04]  /*1070*/  ISETP.NE.U32.AND P0, PT, RZ, UR4, PT ;  /* 0x00000004ff007c0c */ /* 0x000fc8000bf05070 */
[----:B------:R-:W-:-:S13]  /*1080*/  ISETP.NE.AND.EX P0, PT, RZ, UR5, PT, P0 ;  /* 0x00000005ff007c0c */ /* 0x000fda000bf05300 */
[----:B------:R-:W-:Y:S05]  /*1090*/  @!P0 BRA `(.L_x_12) ;  /* 0x00000000001c8947 */ /* 0x000fea0003800000 */
[----:B------:R-:W0:Y:S02]  /*10a0*/  LDC.64 R4, c[0x0][0x598] ;  /* 0x00016600ff047b82 */ /* 0x000e240000000a00 */
[----:B0-----:R-:W2:Y:S02]  /*10b0*/  LDG.E.64 R4, desc[UR36][R4.64] ;  /* 0x0000002404047981 */ /* 0x001ea4000c1e1b00 */
[----:B--2---:R-:W-:-:S04]  /*10c0*/  ISETP.NE.U32.AND P0, PT, R4, RZ, PT ;  /* 0x000000ff0400720c */ /* 0x004fc80003f05070 */
[----:B------:R-:W-:-:S13]  /*10d0*/  ISETP.NE.AND.EX P0, PT, R5, RZ, PT, P0 ;  /* 0x000000ff0500720c */ /* 0x000fda0003f05300 */
[----:B------:R-:W-:Y:S05]  /*10e0*/  @!P0 BRA `(.L_x_12) ;  /* 0x0000000000088947 */ /* 0x000fea0003800000 */
[----:B------:R0:W5:Y:S01]  /*10f0*/  LD.E R88, desc[UR36][R4.64] ;  /* 0x0000002404587980 */ /* 0x000162000c101900 */
[----:B------:R-:W-:Y:S05]  /*1100*/  BRA `(.L_x_13) ;  /* 0x0000000000247947 */ /* 0x000fea0003800000 */
.L_x_12:
[----:B------:R-:W-:Y:S02]  /*1110*/  ULDC.64 UR4, c[0x0][0x588] ;  /* 0x0001620000047ab9 */ /* 0x000fe40000000a00 */
[----:B------:R-:W-:-:S04]  /*1120*/  ISETP.NE.U32.AND P0, PT, RZ, UR4, PT ;  /* 0x00000004ff007c0c */ /* 0x000fc8000bf05070 */
[----:B------:R-:W-:-:S13]  /*1130*/  ISETP.NE.AND.EX P0, PT, RZ, UR5, PT, P0 ;  /* 0x00000005ff007c0c */ /* 0x000fda000bf05300 */
[----:B------:R-:W-:Y:S05]  /*1140*/  @!P0 BRA `(.L_x_14) ;  /* 0x00000000000c8947 */ /* 0x000fea0003800000 */
[----:B------:R-:W0:Y:S02]  /*1150*/  LDC.64 R88, c[0x0][0x588] ;  /* 0x00016200ff587b82 */ /* 0x000e240000000a00 */
[----:B0-----:R1:W5:Y:S01]  /*1160*/  LDG.E R88, desc[UR36][R88.64] ;  /* 0x0000002458587981 */ /* 0x001362000c1e1900 */
[----:B------:R-:W-:Y:S05]  /*1170*/  BRA `(.L_x_13) ;  /* 0x0000000000087947 */ /* 0x000fea0003800000 */
.L_x_14:
[----:B------:R-:W-:Y:S02]  /*1180*/  ULDC UR4, c[0x0][0x580] ;  /* 0x0001600000047ab9 */ /* 0x000fe40000000800 */
[----:B------:R-:W-:-:S07]  /*1190*/  IMAD.U32 R88, RZ, RZ, UR4 ;  /* 0x00000004ff587e24 */ /* 0x000fce000f8e00ff */
.L_x_13:
[----:B------:R-:W-:Y:S02]  /*11a0*/  ULDC.64 UR4, c[0x0][0x5a0] ;  /* 0x0001680000047ab9 */ /* 0x000fe40000000a00 */
[----:B------:R-:W-:-:S04]  /*11b0*/  ISETP.NE.U32.AND P0, PT, RZ, UR4, PT ;  /* 0x00000004ff007c0c */ /* 0x000fc8000bf05070 */
[----:B------:R-:W-:-:S13]  /*11c0*/  ISETP.NE.AND.EX P0, PT, RZ, UR5, PT, P0 ;  /* 0x00000005ff007c0c */ /* 0x000fda000bf05300 */
[----:B------:R-:W-:Y:S05]  /*11d0*/  @!P0 BRA `(.L_x_15) ;  /* 0x00000000001c8947 */ /* 0x000fea0003800000 */
[----:B0-----:R-:W0:Y:S02]  /*11e0*/  LDC.64 R4, c[0x0][0x5a0] ;  /* 0x00016800ff047b82 */ /* 0x001e240000000a00 */
[----:B0-----:R-:W2:Y:S02]  /*11f0*/  LDG.E.64 R4, desc[UR36][R4.64] ;  /* 0x0000002404047981 */ /* 0x001ea4000c1e1b00 */
[----:B--2---:R-:W-:-:S04]  /*1200*/  ISETP.NE.U32.AND P0, PT, R4, RZ, PT ;  /* 0x000000ff0400720c */ /* 0x004fc80003f05070 */
[----:B------:R-:W-:-:S13]  /*1210*/  ISETP.NE.AND.EX P0, PT, R5, RZ, PT, P0 ;  /* 0x000000ff0500720c */ /* 0x000fda0003f05300 */
[----:B------:R-:W-:Y:S05]  /*1220*/  @!P0 BRA `(.L_x_15) ;  /* 0x0000000000088947 */ /* 0x000fea0003800000 */
[----:B-1----:R0:W5:Y:S01]  /*1230*/  LD.E R89, desc[UR36][R4.64] ;  /* 0x0000002404597980 */ /* 0x002162000c101900 */
[----:B------:R-:W-:Y:S05]  /*1240*/  BRA `(.L_x_16) ;  /* 0x0000000000247947 */ /* 0x000fea0003800000 */
.L_x_15:
[----:B------:R-:W-:Y:S02]  /*1250*/  ULDC.64 UR4, c[0x0][0x590] ;  /* 0x0001640000047ab9 */ /* 0x000fe40000000a00 */
[----:B------:R-:W-:-:S04]  /*1260*/  ISETP.NE.U32.AND P0, PT, RZ, UR4, PT ;  /* 0x00000004ff007c0c */ /* 0x000fc8000bf05070 */
[----:B------:R-:W-:-:S13]  /*1270*/  ISETP.NE.AND.EX P0, PT, RZ, UR5, PT, P0 ;  /* 0x00000005ff007c0c */ /* 0x000fda000bf05300 */
[----:B------:R-:W-:Y:S05]  /*1280*/  @!P0 BRA `(.L_x_17) ;  /* 0x00000000000c8947 */ /* 0x000fea0003800000 */
[----:B0-----:R-:W1:Y:S02]  /*1290*/  LDC.64 R4, c[0x0][0x590] ;  /* 0x00016400ff047b82 */ /* 0x001e640000000a00 */
[----:B-1----:R1:W5:Y:S01]  /*12a0*/  LDG.E R89, desc[UR36][R4.64] ;  /* 0x0000002404597981 */ /* 0x002362000c1e1900 */
[----:B------:R-:W-:Y:S05]  /*12b0*/  BRA `(.L_x_16) ;  /* 0x0000000000087947 */ /* 0x000fea0003800000 */
.L_x_17:
[----:B------:R-:W-:Y:S02]  /*12c0*/  ULDC UR4, c[0x0][0x584] ;  /* 0x0001610000047ab9 */ /* 0x000fe40000000800 */
[----:B-1----:R-:W-:-:S07]  /*12d0*/  IMAD.U32 R89, RZ, RZ, UR4 ;  /* 0x00000004ff597e24 */ /* 0x002fce000f8e00ff */
.L_x_16:
[----:B------:R-:W-:-:S13]  /*12e0*/  LOP3.LUT P0, RZ, R0, 0xff, RZ, 0xc0, !PT ;  /* 0x000000ff00ff7812 */ /* 0x000fda000780c0ff */
[----:B------:R-:W-:Y:S05]  /*12f0*/  @!P0 EXIT ;  /* 0x000000000000894d */ /* 0x000fea0003800000 */
[----:B------:R-:W-:Y:S01]  /*1300*/  ULDC UR4, c[0x0][0x28c] ;  /* 0x0000a30000047ab9 */ /* 0x000fe20000000800 */
[----:B------:R-:W-:Y:S01]  /*1310*/  LOP3.LUT R90, R19, 0x1, RZ, 0xfc, !PT ;  /* 0x00000001135a7812 */ /* 0x000fe200078efcff */
[----:B------:R-:W-:Y:S01]  /*1320*/  UIADD3 UR4, UR4, 0x1f, URZ ;  /* 0x0000001f04047890 */ /* 0x000fe2000fffe03f */
[----:B------:R-:W-:Y:S01]  /*1330*/  UMOV UR38, URZ ;  /* 0x0000003f00267c82 */ /* 0x000fe20008000000 */
[----:B------:R-:W-:Y:S02]  /*1340*/  UMOV UR39, URZ ;  /* 0x0000003f00277c82 */ /* 0x000fe40008000000 */
[----:B------:R-:W-:-:S04]  /*1350*/  USHF.R.S32.HI UR5, URZ, 0x1f, UR4 ;  /* 0x0000001f3f057899 */ /* 0x000fc80008011404 */
[----:B------:R-:W-:-:S04]  /*1360*/  ULEA.HI UR5, UR5, UR4, URZ, 0x5 ;  /* 0x0000000405057291 */ /* 0x000fc8000f8f283f */
[----:B------:R-:W-:-:S12]  /*1370*/  USHF.R.S32.HI UR40, URZ, 0x5, UR5 ;  /* 0x000000053f287899 */ /* 0x000fd80008011405 */
.L_x_165:
[----:B------:R-:W-:Y:S01]  /*1380*/  LOP3.LUT R0, R18, 0x80, RZ, 0xc0, !PT ;  /* 0x0000008012007812 */ /* 0x000fe200078ec0ff */
[----:B--2---:R-:W2:Y:S01]  /*1390*/  S2UR UR7, SR_CgaCtaId ;  /* 0x00000000000779c3 */ /* 0x004ea20000008800 */
[----:B------:R-:W-:Y:S02]  /*13a0*/  UMOV UR6, 0x400 ;  /* 0x0000040000067882 */ /* 0x000fe40000000000 */
[----:B------:R-:W-:-:S06]  /*13b0*/  SHF.R.U32.HI R0, RZ, 0x7, R0 ;  /* 0x00000007ff007819 */ /* 0x000fcc0000011600 */
[----:B---3--:R-:W3:Y:S01]  /*13c0*/  SHFL.IDX PT, R0, R0, RZ, 0x1f ;  /* 0x00001fff00007589 */ /* 0x008ee200000e0000 */
[----:B--2---:R-:W-:Y:S01]  /*13d0*/  ULEA UR6, UR7, UR6, 0x18 ;  /* 0x0000000607067291 */ /* 0x004fe2000f8ec03f */
[----:B---3--:R-:W-:-:S13]  /*13e0*/  R2UR UR4, R0 ;  /* 0x00000000000472ca */ /* 0x008fda00000e0000 */
[----:B------:R-:W-:-:S04]  /*13f0*/  ULEA.HI UR5, UR4, UR4, URZ, 0x1 ;  /* 0x0000000404057291 */ /* 0x000fc8000f8f083f */
[----:B------:R-:W-:-:S04]  /*1400*/  ULOP3.LUT UR5, UR5, 0xffffe, URZ, 0xc0, !UPT ;  /* 0x000ffffe05057892 */ /* 0x000fc8000f8ec03f */
[----:B------:R-:W-:-:S03]  /*1410*/  UIADD3 UR5, UR4, -UR5, URZ ;  /* 0x8000000504057290 */ /* 0x000fc6000fffe03f */
[----:B------:R-:W-:Y:S01]  /*1420*/  ULDC UR4, c[0x0][0x28c] ;  /* 0x0000a30000047ab9 */ /* 0x000fe20000000800 */
[----:B------:R-:W-:Y:S01]  /*1430*/  ULEA UR5, UR5, UR6, 0xc ;  /* 0x0000000605057291 */ /* 0x000fe2000f8e603f */
[----:B------:R-:W-:-:S03]  /*1440*/  ISETP.LT.AND P0, PT, RZ, UR4, PT ;  /* 0x00000004ff007c0c */ /* 0x000fc6000bf01270 */
[----:B------:R-:W-:-:S04]  /*1450*/  UIADD3 UR5, UR5, 0x200, URZ ;  /* 0x0000020005057890 */ /* 0x000fc8000fffe03f */
[----:B------:R-:W-:-:S04]  /*1460*/  USHF.R.U32.HI UR5, URZ, 0x4, UR5 ;  /* 0x000000043f057899 */ /* 0x000fc80008011605 */
[----:B------:R-:W-:Y:S02]  /*1470*/  ULOP3.LUT UR41, UR5, 0x3fff, URZ, 0xc0, !UPT ;  /* 0x00003fff05297892 */ /* 0x000fe4000f8ec03f */
[----:B01---5:R-:W-:Y:S10]  /*1480*/  @P0 BRA `(.L_x_18) ;  /* 0x0000000000400947 */ /* 0x023ff40003800000 */
[----:B------:R-:W-:Y:S01]  /*1490*/  MOV R0, 0x0 ;  /* 0x0000000000007802 */ /* 0x000fe20000000f00 */
[----:B------:R-:W-:Y:S01]  /*14a0*/  ULDC.64 UR4, c[0x4][0x68] ;  /* 0x01001a0000047ab9 */ /* 0x000fe20000000a00 */
[----:B------:R-:W-:Y:S01]  /*14b0*/  ULDC.64 UR6, c[0x4][0x8] ;  /* 0x0100020000067ab9 */ /* 0x000fe20000000a00 */
[----:B01----:R-:W-:Y:S01]  /*14c0*/  IMAD.U32 R4, RZ, RZ, UR4 ;  /* 0x00000004ff047e24 */ /* 0x003fe2000f8e00ff */
[----:B------:R0:W1:Y:S01]  /*14d0*/  LDC.64 R14, c[0x4][R0] ;  /* 0x01000000000e7b82 */ /* 0x0000620000000a00 */
[----:B------:R-:W-:Y:S01]  /*14e0*/  IMAD.U32 R5, RZ, RZ, UR5 ;  /* 0x00000005ff057e24 */ /* 0x000fe2000f8e00ff */
[----:B------:R-:W-:Y:S01]  /*14f0*/  ULDC.64 UR4, c[0x4][0x70] ;  /* 0x01001c0000047ab9 */ /* 0x000fe20000000a00 */
[----:B------:R-:W-:Y:S02]  /*1500*/  IMAD.U32 R10, RZ, RZ, UR6 ;  /* 0x00000006ff0a7e24 */ /* 0x000fe4000f8e00ff */
[----:B------:R-:W-:Y:S02]  /*1510*/  IMAD.U32 R6, RZ, RZ, UR4 ;  /* 0x00000004ff067e24 */ /* 0x000fe4000f8e00ff */
[----:B------:R-:W-:-:S02]  /*1520*/  IMAD.U32 R7, RZ, RZ, UR5 ;  /* 0x00000005ff077e24 */ /* 0x000fc4000f8e00ff */
[----:B------:R-:W-:Y:S02]  /*1530*/  IMAD.U32 R11, RZ, RZ, UR7 ;  /* 0x00000007ff0b7e24 */ /* 0x000fe4000f8e00ff */
[----:B------:R-:W-:Y:S02]  /*1540*/  IMAD.MOV.U32 R8, RZ, RZ, 0x1e1 ;  /* 0x000001e1ff087424 */ /* 0x000fe400078e00ff */
[----:B------:R-:W-:Y:S02]  /*1550*/  IMAD.MOV.U32 R12, RZ, RZ, 0x1 ;  /* 0x00000001ff0c7424 */ /* 0x000fe400078e00ff */
[----:B0-----:R-:W-:-:S07]  /*1560*/  IMAD.MOV.U32 R13, RZ, RZ, RZ ;  /* 0x000000ffff0d7224 */ /* 0x001fce00078e00ff */
[----:B------:R-:W-:-:S07]  /*1570*/  LEPC R20, `(.L_x_18) ;  /* 0x000000001014794e */ /* 0x000fce0000000000 */
[----:B-1---5:R-:W-:Y:S05]  /*1580*/  CALL.ABS.NOINC R14 ;  /* 0x000000000e007343 */ /* 0x022fea0003c00000 */
.L_x_18:
[----:B------:R-:W-:-:S13]  /*1590*/  ISETP.NE.AND P0, PT, R90, 0x3, PT ;  /* 0x000000035a00780c */ /* 0x000fda0003f05270 */
[----:B------:R-:W-:Y:S05]  /*15a0*/  @!P0 BRA `(.L_x_19) ;  /* 0x0000000000048947 */ /* 0x000fea0003800000 */
[----:B------:R-:W-:Y:S01]  /*15b0*/  BPT.TRAP 0x1 ;  /* 0x000000040000795c */ /* 0x000fe20000300000 */
.L_x_19:
[----:B------:R-:W2:Y:S01]  /*15c0*/  S2UR UR5, SR_CgaCtaId ;  /* 0x00000000000579c3 */ /* 0x000ea20000008800 */
[----:B------:R-:W-:Y:S01]  /*15d0*/  UMOV UR4, 0x400 ;  /* 0x0000040000047882 */ /* 0x000fe20000000000 */
[----:B------:R-:W-:Y:S02]  /*15e0*/  IMAD.U32 R0, RZ, RZ, UR38 ;  /* 0x00000026ff007e24 */ /* 0x000fe4000f8e00ff */
[----:B------:R-:W-:-:S03]  /*15f0*/  IMAD.U32 R3, RZ, RZ, UR39 ;  /* 0x00000027ff037e24 */ /* 0x000fc6000f8e00ff */
[----:B------:R-:W-:Y:S01]  /*1600*/  SHF.L.U32 R0, R0, 0x1f, RZ ;  /* 0x0000001f00007819 */ /* 0x000fe200000006ff */
[----:B--2---:R-:W-:-:S06]  /*1610*/  ULEA UR4, UR5, UR4, 0x18 ;  /* 0x0000000405047291 */ /* 0x004fcc000f8ec03f */
[----:B------:R-:W-:-:S04]  /*1620*/  IMAD.U32 R6, RZ, RZ, UR4 ;  /* 0x00000004ff067e24 */ /* 0x000fc8000f8e00ff */
[----:B------:R-:W-:-:S04]  /*1630*/  IMAD R3, R3, 0x8, R6 ;  /* 0x0000000803037824 */ /* 0x000fc800078e0206 */
[----:B------:R2:W3:Y:S01]  /*1640*/  SYNCS.PHASECHK.TRANS64.TRYWAIT P1, [R3+URZ], R0 ;  /* 0x00000000030075a7 */ /* 0x0004e2000802017f */
[----:B------:R-:W-:Y:S05]  /*1650*/  @!P0 BRA `(.L_x_20) ;  /* 0x0000000000048947 */ /* 0x000fea0003800000 */
[----:B------:R-:W-:Y:S01]  /*1660*/  BPT.TRAP 0x1 ;  /* 0x000000040000795c */ /* 0x000fe20000300000 */
.L_x_20:
[----:B---3--:R-:W-:Y:S05]  /*1670*/  @P1 BRA `(.L_x_21) ;  /* 0x0000000000081947 */ /* 0x008fea0003800000 */
[----:B------:R-:W3:Y:S02]  /*1680*/  SYNCS.PHASECHK.TRANS64.TRYWAIT P1, [R3+URZ], R0 ;  /* 0x00000000030075a7 */ /* 0x000ee4000802017f */
[----:B---3--:R-:W-:Y:S05]  /*1690*/  @!P1 BRA `(.L_x_22) ;  /* 0x0000006c00089947 */ /* 0x008fea0003800000 */
.L_x_21:
[----:B------:R-:W-:-:S04]  /*16a0*/  UISETP.LT.AND UP0, UPT, UR40, 0x1, UPT ;  /* 0x000000012800788c */ /* 0x000fc8000bf01270 */
[----:B------:R-:W-:-:S06]  /*16b0*/  USEL UR4, UR40, 0x1, UP0 ;  /* 0x0000000128047887 */ /* 0x000fcc0008000000 */
[----:B--23--:R-:W-:Y:S01]  /*16c0*/  IMAD.U32 R0, RZ, RZ, UR4 ;  /* 0x00000004ff007e24 */ /* 0x00cfe2000f8e00ff */
[----:B------:R-:W-:Y:S05]  /*16d0*/  WARPSYNC.ALL ;  /* 0x0000000000007948 */ /* 0x000fea0003800000 */
[----:B------:R-:W-:-:S04]  /*16e0*/  IADD3 R0, -R0, UR40, RZ ;  /* 0x0000002800007c10 */ /* 0x000fc8000fffe1ff */
[----:B------:R-:W-:Y:S02]  /*16f0*/  ISETP.GE.AND P1, PT, R0, 0x1, PT ;  /* 0x000000010000780c */ /* 0x000fe40003f26270 */
[----:B------:R-:W-:Y:S01]  /*1700*/  R2UR UR4, R6 ;  /* 0x00000000060472ca */ /* 0x000fe200000e0000 */
[----:B------:R-:W-:Y:S01]  /*1710*/  ULOP3.LUT UR41, UR41, 0x10000, URZ, 0xfc, !UPT ;  /* 0x0001000029297892 */ /* 0x000fe2000f8efc3f */
[----:B------:R-:W-:Y:S01]  /*1720*/  WARPGROUP.ARRIVE ;  /* 0x00000000000079c5 */ /* 0x000fe20000000000 */
[----:B------:R-:W-:Y:S01]  /*1730*/  UMOV UR5, 0x80000020 ;  /* 0x8000002000057882 */ /* 0x000fe20000000000 */
[----:B------:R-:W-:-:S09]  /*1740*/  UMOV UR7, 0x80000020 ;  /* 0x8000002000077882 */ /* 0x000fd20000000000 */
[----:B------:R-:W-:-:S04]  /*1750*/  UIADD3 UR4, UR4, 0x1c200, URZ ;  /* 0x0001c20004047890 */ /* 0x000fc8000fffe03f */
[----:B------:R-:W-:-:S04]  /*1760*/  USHF.R.U32.HI UR4, URZ, 0x4, UR4 ;  /* 0x000000043f047899 */ /* 0x000fc80008011604 */
[----:B------:R-:W-:-:S04]  /*1770*/  ULOP3.LUT UR4, UR4, 0x3fff, URZ, 0xc0, !UPT ;  /* 0x00003fff04047892 */ /* 0x000fc8000f8ec03f */
[----:B------:R-:W-:Y:S02]  /*1780*/  ULOP3.LUT UR9, UR4, 0x10000, URZ, 0xfc, !UPT ;  /* 0x0001000004097892 */ /* 0x000fe4000f8efc3f */
[----:B------:R-:W-:Y:S02]  /*1790*/  ULEA UR4, UR39, UR41, 0x9 ;  /* 0x0000002927047291 */ /* 0x000fe4000f8e483f */
[----:B------:R-:W-:-:S09]  /*17a0*/  ULEA UR6, UR39, UR9, 0x9 ;  /* 0x0000000927067291 */ /* 0x000fd2000f8e483f */
[----:B------:R-:W-:Y:S01]  /*17b0*/  HGMMA.64x128x16.F32 R24, gdesc[UR4], RZ, !UPT, gsb0 ;  /* 0x01e00000041879f0 */ /* 0x000fe2000c0008ff */
[----:B------:R-:W-:Y:S02]  /*17c0*/  UIADD3 UR4, UR4, 0x2, URZ ;  /* 0x0000000204047890 */ /* 0x000fe4000fffe03f */
[----:B------:R-:W-:Y:S01]  /*17d0*/  UIADD3 UR6, UR6, 0x2, URZ ;  /* 0x0000000206067890 */ /* 0x000fe2000fffe03f */
[----:B------:R-:W-:Y:S01]  /*17e0*/  UMOV UR5, 0x80000020 ;  /* 0x8000002000057882 */ /* 0x000fe20000000000 */
[----:B------:R-:W-:Y:S01]  /*17f0*/  UMOV UR7, 0x80000020 ;  /* 0x8000002000077882 */ /* 0x000fe20000000000 */
[----:B------:R-:W-:Y:S02]  /*1800*/  WARPGROUP.DEPBAR.LE gsb0, 0x0 ;  /* 0x00008000000079c5 */ /* 0x000fe40000010000 */
[----:B------:R-:W-:-:S06]  /*1810*/  WARPGROUP.ARRIVE ;  /* 0x00000000000079c5 */ /* 0x000fcc0000000000 */
[----:B------:R-:W-:Y:S03]  /*1820*/  HGMMA.64x128x16.F32 R24, gdesc[UR4], R24, gsb0 ;  /* 0x01e00000041879f0 */ /* 0x000fe60008000818 */
[----:B------:R-:W-:Y:S02]  /*1830*/  WARPGROUP.DEPBAR.LE gsb0, 0x0 ;  /* 0x00008000000079c5 */ /* 0x000fe40000010000 */
[----:B------:R-:W-:Y:S05]  /*1840*/  @!P1 BRA `(.L_x_23) ;  /* 0x0000000000e49947 */ /* 0x000fea0003800000 */
[----:B------:R-:W-:Y:S02]  /*1850*/  UIADD3 UR4, UR39, 0x1, URZ ;  /* 0x0000000127047890 */ /* 0x000fe4000fffe03f */
[----:B------:R-:W-:Y:S02]  /*1860*/  IMAD.U32 R3, RZ, RZ, UR39 ;  /* 0x00000027ff037e24 */ /* 0x000fe4000f8e00ff */
[----:B------:R-:W-:-:S04]  /*1870*/  UISETP.NE.AND UP0, UPT, UR4, 0xe, UPT ;  /* 0x0000000e0400788c */ /* 0x000fc8000bf05270 */
[----:B------:R-:W-:Y:S02]  /*1880*/  USEL UR5, URZ, 0x1, UP0 ;  /* 0x000000013f057887 */ /* 0x000fe40008000000 */
[----:B------:R-:W-:Y:S02]  /*1890*/  USEL UR8, UR4, URZ, UP0 ;  /* 0x0000003f04087287 */ /* 0x000fe40008000000 */
[----:B------:R-:W-:-:S06]  /*18a0*/  ULOP3.LUT UR5, UR38, UR5, URZ, 0x3c, !UPT ;  /* 0x0000000526057292 */ /* 0x000fcc000f8e3c3f */
[----:B------:R-:W-:-:S07]  /*18b0*/  IMAD.U32 R7, RZ, RZ, UR5 ;  /* 0x00000005ff077e24 */ /* 0x000fce000f8e00ff */
.L_x_30:
[----:B------:R-:W-:Y:S05]  /*18c0*/  @!P0 BRA `(.L_x_24) ;  /* 0x0000000000048947 */ /* 0x000fea0003800000 */
[----:B------:R-:W-:Y:S01]  /*18d0*/  BPT.TRAP 0x1 ;  /* 0x000000040000795c */ /* 0x000fe20000300000 */
.L_x_24:
[----:B------:R-:W2:Y:S01]  /*18e0*/  S2UR UR5, SR_CgaCtaId ;  /* 0x00000000000579c3 */ /* 0x000ea20000008800 */
[----:B------:R-:W-:Y:S01]  /*18f0*/  UMOV UR4, 0x400 ;  /* 0x0000040000047882 */ /* 0x000fe20000000000 */
[----:B01----:R-:W-:Y:S01]  /*1900*/  IMAD.U32 R5, RZ, RZ, UR8 ;  /* 0x00000008ff057e24 */ /* 0x003fe2000f8e00ff */
[----:B------:R-:W-:Y:S01]  /*1910*/  SHF.L.U32 R4, R7, 0x1f, RZ ;  /* 0x0000001f07047819 */ /* 0x000fe200000006ff */
[----:B--2---:R-:W-:-:S06]  /*1920*/  ULEA UR4, UR5, UR4, 0x18 ;  /* 0x0000000405047291 */ /* 0x004fcc000f8ec03f */
[----:B------:R-:W-:-:S04]  /*1930*/  IMAD.U32 R6, RZ, RZ, UR4 ;  /* 0x00000004ff067e24 */ /* 0x000fc8000f8e00ff */
[----:B------:R-:W-:-:S04]  /*1940*/  IMAD R5, R5, 0x8, R6 ;  /* 0x0000000805057824 */ /* 0x000fc800078e0206 */
[----:B------:R0:W1:Y:S01]  /*1950*/  SYNCS.PHASECHK.TRANS64.TRYWAIT P1, [R5+URZ], R4 ;  /* 0x00000004050075a7 */ /* 0x000062000802017f */
[----:B------:R-:W-:Y:S05]  /*1960*/  @!P0 BRA `(.L_x_25) ;  /* 0x0000000000048947 */ /* 0x000fea0003800000 */
[----:B------:R-:W-:Y:S01]  /*1970*/  BPT.TRAP 0x1 ;  /* 0x000000040000795c */ /* 0x000fe20000300000 */
.L_x_25:
[----:B-1----:R-:W-:Y:S05]  /*1980*/  @P1 BRA `(.L_x_26) ;  /* 0x0000000000081947 */ /* 0x002fea0003800000 */
[----:B------:R-:W1:Y:S02]  /*1990*/  SYNCS.PHASECHK.TRANS64.TRYWAIT P1, [R5+URZ], R4 ;  /* 0x00000004050075a7 */ /* 0x000e64000802017f */
[----:B-1----:R-:W-:Y:S05]  /*19a0*/  @!P1 BRA `(.L_x_27) ;  /* 0x0000006800589947 */ /* 0x002fea0003800000 */
.L_x_26:
[----:B------:R-:W-:Y:S01]  /*19b0*/  ULEA UR4, UR8, UR41, 0x9 ;  /* 0x0000002908047291 */ /* 0x000fe2000f8e483f */
[----:B------:R-:W-:Y:S01]  /*19c0*/  WARPGROUP.ARRIVE ;  /* 0x00000000000079c5 */ /* 0x000fe20000000000 */
[----:B------:R-:W-:Y:S01]  /*19d0*/  ULEA UR6, UR8, UR9, 0x9 ;  /* 0x0000000908067291 */ /* 0x000fe2000f8e483f */
[----:B------:R-:W-:Y:S01]  /*19e0*/  UMOV UR5, 0x80000020 ;  /* 0x8000002000057882 */ /* 0x000fe20000000000 */
[----:B------:R-:W-:-:S07]  /*19f0*/  UMOV UR7, 0x80000020 ;  /* 0x8000002000077882 */ /* 0x000fce0000000000 */
[----:B------:R-:W-:Y:S01]  /*1a00*/  HGMMA.64x128x16.F32 R24, gdesc[UR4], R24, gsb0 ;  /* 0x01e00000041879f0 */ /* 0x000fe20008000818 */
        /* <DEDUP_REMOVED lines=9> */
[----:B------:R-:W-:Y:S01]  /*1aa0*/  BPT.TRAP 0x1 ;  /* 0x000000040000795c */ /* 0x000fe20000300000 */
.L_x_28:
[----:B------:R-:W-:-:S13]  /*1ab0*/  ISETP.NE.AND P1, PT, R22, RZ, PT ;  /* 0x000000ff1600720c */ /* 0x000fda0003f25270 */
[----:B01----:R-:W-:-:S04]  /*1ac0*/  @P1 IMAD R4, R3, 0x8, R6 ;  /* 0x0000000803041824 */ /* 0x003fc800078e0206 */
[----:B------:R-:W-:-:S05]  /*1ad0*/  @P1 VIADD R4, R4, 0x70 ;  /* 0x0000007004041836 */ /* 0x000fca0000000000 */
[----:B------:R-:W-:-:S04]  /*1ae0*/  @P1 PRMT R4, R23, 0x654, R4 ;  /* 0x0000065417041816 */ /* 0x000fc80000000004 */
[----:B------:R0:W-:Y:S01]  /*1af0*/  @P1 SYNCS.ARRIVE.TRANS64.RED.A1T0 RZ, [R4+URZ], RZ ;  /* 0x000000ff04ff19a7 */ /* 0x0001e2000810043f */
[----:B------:R-:W-:-:S13]  /*1b00*/  ISETP.GT.U32.AND P1, PT, R19, 0x1, PT ;  /* 0x000000011300780c */ /* 0x000fda0003f24070 */
[----:B0-----:R-:W-:Y:S05]  /*1b10*/  @P1 BRA `(.L_x_29) ;  /* 0x0000000000041947 */ /* 0x001fea0003800000 */
[----:B------:R-:W-:Y:S01]  /*1b20*/  BPT.TRAP 0x1 ;  /* 0x000000040000795c */ /* 0x000fe20000300000 */
.L_x_29:
[----:B------:R-:W-:Y:S01]  /*1b30*/  UIADD3 UR8, UR8, 0x1, URZ ;  /* 0x0000000108087890 */ /* 0x000fe2000fffe03f */
[C---:B------:R-:W-:Y:S01]  /*1b40*/  ISETP.GT.AND P2, PT, R0.reuse, 0x1, PT ;  /* 0x000000010000780c */ /* 0x040fe20003f44270 */
[----:B------:R-:W-:Y:S02]  /*1b50*/  VIADD R3, R3, 0x1 ;  /* 0x0000000103037836 */ /* 0x000fe40000000000 */
[----:B------:R-:W-:Y:S01]  /*1b60*/  UISETP.NE.AND UP0, UPT, UR8, 0xe, UPT ;  /* 0x0000000e0800788c */ /* 0x000fe2000bf05270 */
[----:B------:R-:W-:Y:S02]  /*1b70*/  VIADD R0, R0, 0xffffffff ;  /* 0xffffffff00007836 */ /* 0x000fe40000000000 */
[C---:B------:R-:W-:Y:S01]  /*1b80*/  ISETP.NE.AND P1, PT, R3.reuse, 0xe, PT ;  /* 0x0000000e0300780c */ /* 0x040fe20003f25270 */
[----:B------:R-:W-:Y:S02]  /*1b90*/  USEL UR4, URZ, 0x1, UP0 ;  /* 0x000000013f047887 */ /* 0x000fe40008000000 */
[----:B------:R-:W-:Y:S01]  /*1ba0*/  USEL UR8, UR8, URZ, UP0 ;  /* 0x0000003f08087287 */ /* 0x000fe20008000000 */
[----:B------:R-:W-:-:S03]  /*1bb0*/  SEL R3, R3, RZ, P1 ;  /* 0x000000ff03037207 */ /* 0x000fc60000800000 */
[----:B------:R-:W-:Y:S01]  /*1bc0*/  LOP3.LUT R7, R7, UR4, RZ, 0x3c, !PT ;  /* 0x0000000407077c12 */ /* 0x000fe2000f8e3cff */
[----:B------:R-:W-:Y:S07]  /*1bd0*/  @P2 BRA `(.L_x_30) ;  /* 0xfffffffc00382947 */ /* 0x000fee000383ffff */
.L_x_23:
[----:B------:R-:W2:Y:S02]  /*1be0*/  LDC R0, c[0x0][0x28c] ;  /* 0x0000a300ff007b82 */ /* 0x000ea40000000800 */
[----:B--2---:R-:W-:-:S13]  /*1bf0*/  ISETP.GE.AND P1, PT, R0, 0x1, PT ;  /* 0x000000010000780c */ /* 0x004fda0003f26270 */
[----:B------:R-:W-:Y:S05]  /*1c00*/  @!P1 BRA `(.L_x_31) ;  /* 0x0000000000549947 */ /* 0x000fea0003800000 */
[----:B------:R-:W-:Y:S05]  /*1c10*/  @!P0 BRA `(.L_x_32) ;  /* 0x0000000000048947 */ /* 0x000fea0003800000 */
[----:B------:R-:W-:Y:S01]  /*1c20*/  BPT.TRAP 0x1 ;  /* 0x000000040000795c */ /* 0x000fe20000300000 */
.L_x_32:
[----:B------:R-:W-:Y:S01]  /*1c30*/  ISETP.NE.AND P0, PT, R22, RZ, PT ;  /* 0x000000ff1600720c */ /* 0x000fe20003f05270 */
[----:B------:R-:W-:Y:S01]  /*1c40*/  BSSY B0, `(.L_x_33) ;  /* 0x000000f000007945 */ /* 0x000fe20003800000 */
[----:B------:R-:W-:-:S11]  /*1c50*/  ISETP.GT.U32.AND P1, PT, R19, 0x1, PT ;  /* 0x000000011300780c */ /* 0x000fd60003f24070 */
[----:B------:R-:W-:Y:S05]  /*1c60*/  @!P0 BRA `(.L_x_34) ;  /* 0x0000000000308947 */ /* 0x000fea0003800000 */
[----:B------:R-:W-:-:S04]  /*1c70*/  UISETP.LT.AND UP0, UPT, UR40, 0x1, UPT ;  /* 0x000000012800788c */ /* 0x000fc8000bf01270 */
[----:B------:R-:W-:-:S04]  /*1c80*/  USEL UR6, UR40, 0x1, UP0 ;  /* 0x0000000128067887 */ /* 0x000fc80008000000 */
[----:B------:R-:W-:-:S04]  /*1c90*/  UIADD3 UR6, UR39, UR40, -UR6 ;  /* 0x0000002827067290 */ /* 0x000fc8000fffe806 */
[----:B------:R-:W-:-:S04]  /*1ca0*/  USHF.R.U32.HI UR4, URZ, 0x1, UR6 ;  /* 0x000000013f047899 */ /* 0x000fc80008011606 */
[----:B------:R-:W-:-:S04]  /*1cb0*/  UIMAD.WIDE.U32 UR4, UR4, -0x6db6db6d, URZ ;  /* 0x92492493040478a5 */ /* 0x000fc8000f8e003f */
[----:B------:R-:W-:-:S04]  /*1cc0*/  USHF.R.U32.HI UR4, URZ, 0x2, UR5 ;  /* 0x000000023f047899 */ /* 0x000fc80008011605 */
[----:B------:R-:W-:-:S06]  /*1cd0*/  UIMAD UR6, UR4, -0xe, UR6 ;  /* 0xfffffff2040678a4 */ /* 0x000fcc000f8e0206 */
[----:B------:R-:W-:-:S04]  /*1ce0*/  IMAD.U32 R3, RZ, RZ, UR6 ;  /* 0x00000006ff037e24 */ /* 0x000fc8000f8e00ff */
[----:B------:R-:W-:-:S04]  /*1cf0*/  IMAD R0, R3, 0x8, R6 ;  /* 0x0000000803007824 */ /* 0x000fc800078e0206 */
[----:B------:R-:W-:-:S05]  /*1d00*/  VIADD R0, R0, 0x70 ;  /* 0x0000007000007836 */ /* 0x000fca0000000000 */
[----:B------:R-:W-:-:S04]  /*1d10*/  PRMT R0, R23, 0x654, R0 ;  /* 0x0000065417007816 */ /* 0x000fc80000000000 */
[----:B------:R2:W-:Y:S03]  /*1d20*/  SYNCS.ARRIVE.TRANS64.RED.A1T0 RZ, [R0+URZ], RZ ;  /* 0x000000ff00ff79a7 */ /* 0x0005e6000810043f */
.L_x_34:
[----:B------:R-:W-:Y:S05]  /*1d30*/  BSYNC B0 ;  /* 0x0000000000007941 */ /* 0x000fea0003800000 */
.L_x_33:
[----:B------:R-:W-:Y:S05]  /*1d40*/  @P1 BRA `(.L_x_31) ;  /* 0x0000000000041947 */ /* 0x000fea0003800000 */
[----:B------:R-:W-:Y:S01]  /*1d50*/  BPT.TRAP 0x1 ;  /* 0x000000040000795c */ /* 0x000fe20000300000 */
.L_x_31:
[----:B------:R-:W3:Y:S01]  /*1d60*/  LDC R6, c[0x0][0x288] ;  /* 0x0000a200ff067b82 */ /* 0x000ee20000000800 */
[--C-:B--2---:R-:W-:Y:S01]  /*1d70*/  SHF.R.U32.HI R0, RZ, 0x2, R18.reuse ;  /* 0x00000002ff007819 */ /* 0x104fe20000011612 */
[----:B------:R-:W-:Y:S01]  /*1d80*/  IMAD.SHL.U32 R93, R93, 0x80, RZ ;  /* 0x000000805d5d7824 */ /* 0x000fe200078e00ff */
[----:B01----:R-:W-:Y:S01]  /*1d90*/  SHF.R.U32.HI R5, RZ, 0x7, R18 ;  /* 0x00000007ff057819 */ /* 0x003fe20000011612 */
[----:B------:R-:W-:Y:S01]  /*1da0*/  UIADD3 UR39, UR40, UR39, URZ ;  /* 0x0000002728277290 */ /* 0x000fe2000fffe03f */
[----:B------:R-:W-:Y:S01]  /*1db0*/  LOP3.LUT R3, R0, 0x7, RZ, 0xc0, !PT ;  /* 0x0000000700037812 */ /* 0x000fe200078ec0ff */
[----:B------:R-:W-:Y:S01]  /*1dc0*/  ULDC UR7, c[0x0][0x284] ;  /* 0x0000a10000077ab9 */ /* 0x000fe20000000800 */
[----:B------:R-:W-:Y:S01]  /*1dd0*/  LOP3.LUT R0, R5, 0x1, RZ, 0xc0, !PT ;  /* 0x0000000105007812 */ /* 0x000fe200078ec0ff */
[----:B------:R-:W-:Y:S01]  /*1de0*/  UISETP.GT.U32.AND UP0, UPT, UR39, 0xd, UPT ;  /* 0x0000000d2700788c */ /* 0x000fe2000bf04070 */
[C---:B------:R-:W-:Y:S01]  /*1df0*/  LOP3.LUT R4, R18.reuse, 0x60, RZ, 0xc0, !PT ;  /* 0x0000006012047812 */ /* 0x040fe200078ec0ff */
[----:B------:R-:W-:Y:S01]  /*1e00*/  USHF.R.U32.HI UR4, URZ, 0x1, UR39 ;  /* 0x000000013f047899 */ /* 0x000fe20008011627 */
[----:B------:R-:W-:Y:S01]  /*1e10*/  LOP3.LUT R5, R18, 0x3, RZ, 0xc0, !PT ;  /* 0x0000000312057812 */ /* 0x000fe200078ec0ff */
[----:B------:R-:W-:Y:S01]  /*1e20*/  IMAD.SHL.U32 R8, R0, 0x40, RZ ;  /* 0x0000004000087824 */ /* 0x000fe200078e00ff */
[----:B------:R-:W-:Y:S01]  /*1e30*/  SHF.R.U32.HI R4, RZ, 0x1, R4 ;  /* 0x00000001ff047819 */ /* 0x000fe20000011604 */
[----:B------:R-:W-:Y:S01]  /*1e40*/  UISETP.LT.U32.AND UP0, UPT, UR40, 0xe, UP0 ;  /* 0x0000000e2800788c */ /* 0x000fe20008701070 */
[----:B------:R-:W-:Y:S01]  /*1e50*/  SHF.R.S32.HI R15, RZ, 0x1f, R91 ;  /* 0x0000001fff0f7819 */ /* 0x000fe2000001145b */
[----:B------:R-:W-:Y:S01]  /*1e60*/  UISETP.GE.U32.AND UP1, UPT, UR40, 0xe, UPT ;  /* 0x0000000e2800788c */ /* 0x000fe2000bf26070 */
[--C-:B------:R-:W-:Y:S01]  /*1e70*/  IADD3 R7, RZ, -R4, -R3.reuse ;  /* 0x80000004ff077210 */ /* 0x100fe20007ffe803 */
[----:B------:R-:W-:Y:S01]  /*1e80*/  ULDC.64 UR8, c[0x0][0x5d0] ;  /* 0x0001740000087ab9 */ /* 0x000fe20000000a00 */
[----:B------:R-:W-:Y:S01]  /*1e90*/  LOP3.LUT R3, R8, 0x40, R3, 0xe2, !PT ;  /* 0x0000004008037812 */ /* 0x000fe200078ee203 */
[----:B------:R-:W-:Y:S01]  /*1ea0*/  IMAD.SHL.U32 R8, R18, 0x2, RZ ;  /* 0x0000000212087824 */ /* 0x000fe200078e00ff */
[----:B------:R-:W-:Y:S01]  /*1eb0*/  UIMAD.WIDE.U32 UR4, UR4, -0x6db6db6d, URZ ;  /* 0x92492493040478a5 */ /* 0x000fe2000f8e003f */
[C---:B------:R-:W-:Y:S01]  /*1ec0*/  IMAD.WIDE R10, R92.reuse, 0x80, RZ ;  /* 0x000000805c0a7825 */ /* 0x040fe200078e02ff */
[----:B------:R-:W-:Y:S01]  /*1ed0*/  USEL UR6, URZ, 0x1, !UP0 ;  /* 0x000000013f067887 */ /* 0x000fe2000c000000 */
[----:B---3--:R-:W-:Y:S01]  /*1ee0*/  ISETP.GE.AND P0, PT, R93, R6, PT ;  /* 0x000000065d00720c */ /* 0x008fe20003f06270 */
[----:B------:R-:W-:Y:S01]  /*1ef0*/  USHF.R.U32.HI UR4, URZ, 0x2, UR5 ;  /* 0x000000023f047899 */ /* 0x000fe20008011605 */
[----:B------:R-:W-:Y:S01]  /*1f00*/  IMAD R12, R5, -0x2, R6 ;  /* 0xfffffffe050c7824 */ /* 0x000fe200078e0206 */
[----:B------:R-:W-:Y:S01]  /*1f10*/  LOP3.LUT R8, R93, 0x6, R8, 0xf8, !PT ;  /* 0x000000065d087812 */ /* 0x000fe200078ef808 */
[----:B------:R-:W-:Y:S01]  /*1f20*/  IMAD.SHL.U32 R5, R92, 0x80, RZ ;  /* 0x000000805c057824 */ /* 0x000fe200078e00ff */
[----:B------:R-:W-:Y:S01]  /*1f30*/  ULOP3.LUT UR38, UR38, UR6, URZ, 0x3c, !UPT ;  /* 0x0000000626267292 */ /* 0x000fe2000f8e3c3f */
[----:B------:R-:W-:Y:S01]  /*1f40*/  IMAD R6, R15, UR8, RZ ;  /* 0x000000080f067c24 */ /* 0x000fe2000f8e02ff */
[----:B------:R-:W-:Y:S01]  /*1f50*/  SHF.R.S32.HI R9, RZ, 0x1f, R8 ;  /* 0x0000001fff097819 */ /* 0x000fe20000011408 */
[----:B------:R-:W-:Y:S01]  /*1f60*/  IMAD R0, R0, -0x40, R7 ;  /* 0xffffffc000007824 */ /* 0x000fe200078e0207 */
[----:B------:R-:W-:Y:S01]  /*1f70*/  ISETP.GE.OR P0, PT, R5, UR7, P0 ;  /* 0x0000000705007c0c */ /* 0x000fe20008706670 */
[C---:B------:R-:W-:Y:S01]  /*1f80*/  IMAD R13, R91.reuse, UR9, R6 ;  /* 0x000000095b0d7c24 */ /* 0x040fe2000f8e0206 */
[----:B------:R-:W-:Y:S01]  /*1f90*/  LOP3.LUT R105, R10, R3, R4, 0xfe, !PT ;  /* 0x000000030a697212 */ /* 0x000fe200078efe04 */
[----:B------:R-:W-:Y:S01]  /*1fa0*/  IMAD.WIDE.U32 R6, R91, UR8, R8 ;  /* 0x000000085b067c25 */ /* 0x000fe2000f8e0008 */
[----:B------:R-:W-:Y:S01]  /*1fb0*/  UIMAD UR39, UR4, -0xe, UR39 ;  /* 0xfffffff2042778a4 */ /* 0x000fe2000f8e0227 */
[----:B------:R-:W-:Y:S01]  /*1fc0*/  IADD3 R3, -R5, UR7, R0 ;  /* 0x0000000705037c10 */ /* 0x000fe2000fffe100 */
[----:B------:R-:W-:Y:S01]  /*1fd0*/  @UP1 ULOP3.LUT UR38, UR38, 0x1, UR4, 0x78, !UPT ;  /* 0x0000000126261892 */ /* 0x000fe2000f8e7804 */
[----:B------:R-:W-:-:S02]  /*1fe0*/  IMAD.IADD R7, R7, 0x1, R13 ;  /* 0x0000000107077824 */ /* 0x000fc400078e020d */
[----:B------:R-:W-:Y:S02]  /*1ff0*/  IMAD.IADD R4, R12, 0x1, -R93 ;  /* 0x000000010c047824 */ /* 0x000fe400078e0a5d */
[----:B------:R-:W-:Y:S02]  /*2000*/  IMAD.MOV.U32 R0, RZ, RZ, -0x1 ;  /* 0xffffffffff007424 */ /* 0x000fe400078e00ff */
[----:B------:R-:W-:Y:S05]  /*2010*/  @P0 BRA `(.L_x_35) ;  /* 0x0000004000240947 */ /* 0x000fea0003800000 */
[----:B------:R-:W0:Y:S01]  /*2020*/  LDC.64 R98, c[0x0][0x5c8] ;  /* 0x00017200ff627b82 */ /* 0x000e220000000a00 */
[----:B-----5:R-:W-:Y:S01]  /*2030*/  FSETP.NEU.AND P0, PT, R89, RZ, PT ;  /* 0x000000ff5900720b */ /* 0x020fe20003f0d000 */
[----:B------:R-:W-:Y:S01]  /*2040*/  BSSY B0, `(.L_x_35) ;  /* 0x0000406000007945 */ /* 0x000fe20003800000 */
[----:B------:R-:W-:-:S04]  /*2050*/  ISETP.GT.AND P2, PT, R4, RZ, PT ;  /* 0x000000ff0400720c */ /* 0x000fc80003f44270 */
[----:B------:R-:W-:Y:S01]  /*2060*/  ISETP.GT.AND P1, PT, R3, RZ, P2 ;  /* 0x000000ff0300720c */ /* 0x000fe20001724270 */
[-C--:B0-----:R-:W-:Y:S02]  /*2070*/  IMAD R12, R11, R98.reuse, RZ ;  /* 0x000000620b0c7224 */ /* 0x081fe400078e02ff */
[----:B------:R-:W-:-:S04]  /*2080*/  IMAD.WIDE.U32 R92, R105, R98, R6 ;  /* 0x00000062695c7225 */ /* 0x000fc800078e0006 */
[----:B------:R-:W-:-:S04]  /*2090*/  IMAD R5, R105, R99, R12 ;  /* 0x0000006369057224 */ /* 0x000fc800078e020c */
[----:B------:R-:W-:Y:S01]  /*20a0*/  IMAD.IADD R107, R93, 0x1, R5 ;  /* 0x000000015d6b7824 */ /* 0x000fe200078e0205 */
[----:B------:R-:W-:Y:S06]  /*20b0*/  @!P0 BRA `(.L_x_36) ;  /* 0x0000002c00288947 */ /* 0x000fec0003800000 */
[----:B------:R-:W0:Y:S01]  /*20c0*/  LDC.64 R96, c[0x0][0x5b8] ;  /* 0x00016e00ff607b82 */ /* 0x000e220000000a00 */
[----:B------:R-:W-:-:S07]  /*20d0*/  ULDC.64 UR4, c[0x0][0x5c0] ;  /* 0x0001700000047ab9 */ /* 0x000fce0000000a00 */
[----:B------:R-:W1:Y:S08]  /*20e0*/  LDC.64 R100, c[0x0][0x5b0] ;  /* 0x00016c00ff647b82 */ /* 0x000e700000000a00 */
[----:B------:R-:W2:Y:S01]  /*20f0*/  LDC.64 R102, c[0x0][0x5a8] ;  /* 0x00016a00ff667b82 */ /* 0x000ea20000000a00 */
[-C--:B0-----:R-:W-:Y:S02]  /*2100*/  IMAD R6, R15, R96.reuse, RZ ;  /* 0x000000600f067224 */ /* 0x081fe400078e02ff */
[----:B------:R-:W-:-:S04]  /*2110*/  IMAD.WIDE.U32 R94, R91, R96, R8 ;  /* 0x000000605b5e7225 */ /* 0x000fc800078e0008 */
[----:B------:R-:W-:Y:S02]  /*2120*/  IMAD R93, R91, R97, R6 ;  /* 0x000000615b5d7224 */ /* 0x000fe400078e0206 */
[-C--:B-1----:R-:W-:Y:S02]  /*2130*/  IMAD R10, R11, R100.reuse, RZ ;  /* 0x000000640b0a7224 */ /* 0x082fe400078e02ff */
[----:B------:R-:W-:Y:S02]  /*2140*/  IMAD.IADD R13, R95, 0x1, R93 ;  /* 0x000000015f0d7824 */ /* 0x000fe400078e025d */
[----:B------:R-:W-:Y:S02]  /*2150*/  IMAD.MOV.U32 R12, RZ, RZ, R94 ;  /* 0x000000ffff0c7224 */ /* 0x000fe400078e005e */
[C---:B------:R-:W-:Y:S02]  /*2160*/  IMAD R97, R105.reuse, R101, R10 ;  /* 0x0000006569617224 */ /* 0x040fe400078e020a */
[----:B------:R-:W-:-:S04]  /*2170*/  IMAD.WIDE.U32 R6, R105, R100, R12 ;  /* 0x0000006469067225 */ /* 0x000fc800078e000c */
[----:B------:R-:W-:Y:S01]  /*2180*/  IMAD.IADD R5, R7, 0x1, R97 ;  /* 0x0000000107057824 */ /* 0x000fe200078e0261 */
[----:B--2---:R-:W-:-:S04]  /*2190*/  LEA R14, P0, R6, R102, 0x1 ;  /* 0x00000066060e7211 */ /* 0x004fc800078008ff */
[----:B------:R-:W-:-:S05]  /*21a0*/  LEA.HI.X R15, R6, R103, R5, 0x1, P0 ;  /* 0x00000067060f7211 */ /* 0x000fca00000f0c05 */
[----:B------:R0:W2:Y:S01]  /*21b0*/  @P1 LDG.E.LTC128B.U16 R5, desc[UR36][R14.64] ;  /* 0x000000240e051981 */ /* 0x0000a2000c1e1520 */
[----:B------:R-:W-:Y:S01]  /*21c0*/  IMAD.WIDE.U32 R6, R105, R100, R8 ;  /* 0x0000006469067225 */ /* 0x000fe200078e0008 */
[----:B------:R-:W-:Y:S03]  /*21d0*/  BSSY B1, `(.L_x_37) ;  /* 0x0000013000017945 */ /* 0x000fe60003800000 */
[----:B------:R-:W-:Y:S02]  /*21e0*/  IMAD.IADD R7, R97, 0x1, R7 ;  /* 0x0000000161077824 */ /* 0x000fe400078e0207 */
[----:B------:R-:W-:Y:S01]  /*21f0*/  IMAD.WIDE.U32 R20, R91, R96, R6 ;  /* 0x000000605b147225 */ /* 0x000fe200078e0006 */
[----:B0-----:R-:W-:-:S03]  /*2200*/  SHF.L.U64.HI R15, R100, 0x3, R101 ;  /* 0x00000003640f7819 */ /* 0x001fc60000010265 */
[----:B------:R-:W-:Y:S01]  /*2210*/  IMAD.IADD R7, R93, 0x1, R21 ;  /* 0x000000015d077824 */ /* 0x000fe200078e0215 */
[----:B------:R-:W-:Y:S01]  /*2220*/  LEA R6, P4, R20, R102, 0x1 ;  /* 0x0000006614067211 */ /* 0x000fe200078808ff */
[----:B------:R-:W-:-:S03]  /*2230*/  IMAD.SHL.U32 R14, R100, 0x8, RZ ;  /* 0x00000008640e7824 */ /* 0x000fc600078e00ff */
[----:B------:R-:W-:Y:S01]  /*2240*/  LEA.HI.X R7, R20, R103, R7, 0x1, P4 ;  /* 0x0000006714077211 */ /* 0x000fe200020f0c07 */
[----:B--2---:R-:W-:-:S05]  /*2250*/  HADD2.F32 R10, -RZ, R5.H0_H0 ;  /* 0x20000005ff0a7230 */ /* 0x004fca0000004100 */
[----:B------:R-:W-:Y:S01]  /*2260*/  FMUL R11, R10, R89 ;  /* 0x000000590a0b7220 */ /* 0x000fe20000400000 */
[----:B------:R-:W-:-:S03]  /*2270*/  LEA R10, P0, R92, UR4, 0x1 ;  /* 0x000000045c0a7c11 */ /* 0x000fc6000f8008ff */
[----:B------:R-:W-:Y:S01]  /*2280*/  FFMA R24, R24, R88, R11 ;  /* 0x0000005818187223 */ /* 0x000fe2000000000b */
[----:B------:R-:W-:Y:S02]  /*2290*/  LEA.HI.X R11, R92, UR5, R107, 0x1, P0 ;  /* 0x000000055c0b7c11 */ /* 0x000fe400080f0c6b */
[----:B------:R-:W-:Y:S02]  /*22a0*/  ISETP.GT.AND P0, PT, R4, 0x1, PT ;  /* 0x000000010400780c */ /* 0x000fe40003f04270 */
[----:B------:R-:W-:Y:S02]  /*22b0*/  F2FP.F16.F32.PACK_AB R24, RZ, R24 ;  /* 0x00000018ff18723e */ /* 0x000fe400000000ff */
[----:B------:R-:W-:-:S03]  /*22c0*/  ISETP.GT.AND P3, PT, R3, RZ, P0 ;  /* 0x000000ff0300720c */ /* 0x000fc60000764270 */
[----:B------:R0:W-:Y:S10]  /*22d0*/  @P1 STG.E.U16 desc[UR36][R10.64], R24 ;  /* 0x000000180a001986 */ /* 0x0001f4000c101524 */
[----:B------:R-:W-:Y:S05]  /*22e0*/  @!P3 BRA `(.L_x_38) ;  /* 0x000000000004b947 */ /* 0x000fea0003800000 */
[----:B------:R1:W5:Y:S02]  /*22f0*/  LDG.E.LTC128B.U16 R5, desc[UR36][R6.64+0x2] ;  /* 0x0000022406057981 */ /* 0x000364000c1e1520 */
.L_x_38:
[----:B------:R-:W-:Y:S05]  /*2300*/  BSYNC B1 ;  /* 0x0000000000017941 */ /* 0x000fea0003800000 */
.L_x_37:
[----:B-----5:R-:W-:Y:S01]  /*2310*/  HADD2.F32 R12, -RZ, R5.H0_H0 ;  /* 0x20000005ff0c7230 */ /* 0x020fe20000004100 */
[----:B------:R-:W-:Y:S01]  /*2320*/  ISETP.GT.AND P2, PT, R3, 0x8, P2 ;  /* 0x000000080300780c */ /* 0x000fe20001744270 */
[----:B------:R-:W-:Y:S01]  /*2330*/  IMAD.WIDE.U32 R20, R105, R100, R14 ;  /* 0x0000006469147225 */ /* 0x000fe200078e000e */
[----:B0-----:R-:W-:-:S03]  /*2340*/  PRMT R24, R5, 0x7610, R24 ;  /* 0x0000761005187816 */ /* 0x001fc60000000018 */
[----:B------:R-:W-:Y:S01]  /*2350*/  FMUL R12, R12, R89 ;  /* 0x000000590c0c7220 */ /* 0x000fe20000400000 */
[----:B------:R-:W-:Y:S01]  /*2360*/  IMAD.IADD R97, R97, 0x1, R21 ;  /* 0x0000000161617824 */ /* 0x000fe200078e0215 */
[----:B------:R-:W-:Y:S02]  /*2370*/  IADD3 R94, P1, R94, R20, RZ ;  /* 0x000000145e5e7210 */ /* 0x000fe40007f3e0ff */
[----:B------:R-:W-:-:S03]  /*2380*/  FFMA R12, R25, R88, R12 ;  /* 0x00000058190c7223 */ /* 0x000fc6000000000c */
[----:B------:R-:W-:Y:S01]  /*2390*/  IMAD.X R13, R97, 0x1, R13, P1 ;  /* 0x00000001610d7824 */ /* 0x000fe200008e060d */
[C---:B------:R-:W-:Y:S02]  /*23a0*/  LEA R14, P1, R94.reuse, R102, 0x1 ;  /* 0x000000665e0e7211 */ /* 0x040fe400078208ff */
[----:B------:R-:W-:Y:S02]  /*23b0*/  F2FP.F16.F32.PACK_AB R12, RZ, R12 ;  /* 0x0000000cff0c723e */ /* 0x000fe400000000ff */
[----:B------:R-:W-:Y:S02]  /*23c0*/  LEA.HI.X R15, R94, R103, R13, 0x1, P1 ;  /* 0x000000675e0f7211 */ /* 0x000fe400008f0c0d */
[----:B------:R-:W-:-:S05]  /*23d0*/  PRMT R21, R12, 0x7610, R21 ;  /* 0x000076100c157816 */ /* 0x000fca0000000015 */
[----:B------:R0:W-:Y:S04]  /*23e0*/  @P3 STG.E.U16 desc[UR36][R10.64+0x2], R21 ;  /* 0x000002150a003986 */ /* 0x0001e8000c101524 */
[----:B------:R-:W2:Y:S01]  /*23f0*/  @P2 LDG.E.LTC128B.U16 R24, desc[UR36][R14.64] ;  /* 0x000000240e182981 */ /* 0x000ea2000c1e1520 */
[----:B------:R-:W-:Y:S01]  /*2400*/  IADD3 R20, P1, R8, R20, RZ ;  /* 0x0000001408147210 */ /* 0x000fe20007f3e0ff */
[----:B------:R-:W-:Y:S01]  /*2410*/  BSSY B1, `(.L_x_39) ;  /* 0x0000011000017945 */ /* 0x000fe20003800000 */
[C---:B------:R-:W-:Y:S02]  /*2420*/  SHF.L.U64.HI R13, R98.reuse, 0x4, R99 ;  /* 0x00000004620d7819 */ /* 0x040fe40000010263 */
[----:B------:R-:W-:Y:S01]  /*2430*/  ISETP.GT.AND P0, PT, R3, 0x8, P0 ;  /* 0x000000080300780c */ /* 0x000fe20000704270 */
[----:B0-----:R-:W-:Y:S01]  /*2440*/  IMAD.X R21, R9, 0x1, R97, P1 ;  /* 0x0000000109157824 */ /* 0x001fe200008e0661 */
[----:B------:R-:W-:Y:S01]  /*2450*/  LEA R12, P1, R98, R10, 0x4 ;  /* 0x0000000a620c7211 */ /* 0x000fe200078220ff */
[----:B------:R-:W-:-:S04]  /*2460*/  IMAD.WIDE.U32 R20, R91, R96, R20 ;  /* 0x000000605b147225 */ /* 0x000fc800078e0014 */
[----:B------:R-:W-:Y:S02]  /*2470*/  IMAD.X R13, R13, 0x1, R11, P1 ;  /* 0x000000010d0d7824 */ /* 0x000fe400008e060b */
[----:B------:R-:W-:Y:S02]  /*2480*/  IMAD.IADD R9, R93, 0x1, R21 ;  /* 0x000000015d097824 */ /* 0x000fe400078e0215 */
[----:B--2---:R-:W-:-:S05]  /*2490*/  HADD2.F32 R8, -RZ, R24.H0_H0 ;  /* 0x20000018ff087230 */ /* 0x004fca0000004100 */
[----:B------:R-:W-:Y:S01]  /*24a0*/  FMUL R5, R8, R89 ;  /* 0x0000005908057220 */ /* 0x000fe20000400000 */
[----:B------:R-:W-:-:S03]  /*24b0*/  LEA R8, P3, R20, R102, 0x1 ;  /* 0x0000006614087211 */ /* 0x000fc600078608ff */
[----:B------:R-:W-:Y:S01]  /*24c0*/  FFMA R5, R26, R88, R5 ;  /* 0x000000581a057223 */ /* 0x000fe20000000005 */
[----:B------:R-:W-:-:S04]  /*24d0*/  LEA.HI.X R9, R20, R103, R9, 0x1, P3 ;  /* 0x0000006714097211 */ /* 0x000fc800018f0c09 */
[----:B------:R-:W-:-:S05]  /*24e0*/  F2FP.F16.F32.PACK_AB R5, RZ, R5 ;  /* 0x00000005ff05723e */ /* 0x000fca00000000ff */
[----:B------:R0:W-:Y:S01]  /*24f0*/  @P2 STG.E.U16 desc[UR36][R12.64], R5 ;  /* 0x000000050c002986 */ /* 0x0001e2000c101524 */
[----:B------:R-:W-:Y:S05]  /*2500*/  @!P0 BRA `(.L_x_40) ;  /* 0x0000000000048947 */ /* 0x000fea0003800000 */
[----:B------:R2:W5:Y:S02]  /*2510*/  LDG.E.LTC128B.U16 R24, desc[UR36][R8.64+0x2] ;  /* 0x0000022408187981 */ /* 0x000564000c1e1520 */
.L_x_40:
[----:B------:R-:W-:Y:S05]  /*2520*/  BSYNC B1 ;  /* 0x0000000000017941 */ /* 0x000fea0003800000 */
.L_x_39:
[----:B-----5:R-:W-:Y:S01]  /*2530*/  HADD2.F32 R14, -RZ, R24.H0_H0 ;  /* 0x20000018ff0e7230 */ /* 0x020fe20000004100 */
[----:B------:R-:W-:Y:S01]  /*2540*/  ISETP.GT.AND P1, PT, R4, 0x8, PT ;  /* 0x000000080400780c */ /* 0x000fe20003f24270 */
[----:B------:R-:W-:Y:S03]  /*2550*/  BSSY B1, `(.L_x_41) ;  /* 0x0000008000017945 */ /* 0x000fe60003800000 */
[----:B------:R-:W-:Y:S01]  /*2560*/  FMUL R14, R14, R89 ;  /* 0x000000590e0e7220 */ /* 0x000fe20000400000 */
[----:B------:R-:W-:-:S03]  /*2570*/  ISETP.GT.AND P2, PT, R3, RZ, P1 ;  /* 0x000000ff0300720c */ /* 0x000fc60000f44270 */
[----:B------:R-:W-:-:S05]  /*2580*/  FFMA R14, R27, R88, R14 ;  /* 0x000000581b0e7223 */ /* 0x000fca000000000e */
[----:B------:R-:W-:-:S05]  /*2590*/  F2FP.F16.F32.PACK_AB R14, RZ, R14 ;  /* 0x0000000eff0e723e */ /* 0x000fca00000000ff */
[----:B------:R3:W-:Y:S01]  /*25a0*/  @P0 STG.E.U16 desc[UR36][R12.64+0x2], R14 ;  /* 0x0000020e0c000986 */ /* 0x0007e2000c101524 */
[----:B------:R-:W-:Y:S05]  /*25b0*/  @!P2 BRA `(.L_x_42) ;  /* 0x000000000004a947 */ /* 0x000fea0003800000 */
[----:B------:R4:W5:Y:S02]  /*25c0*/  LDG.E.LTC128B.U16 R24, desc[UR36][R6.64+0x10] ;  /* 0x0000102406187981 */ /* 0x000964000c1e1520 */
.L_x_42:
[----:B------:R-:W-:Y:S05]  /*25d0*/  BSYNC B1 ;  /* 0x0000000000017941 */ /* 0x000fea0003800000 */
.L_x_41:
[----:B---3-5:R-:W-:Y:S01]  /*25e0*/  HADD2.F32 R14, -RZ, R24.H0_H0 ;  /* 0x20000018ff0e7230 */ /* 0x028fe20000004100 */
[----:B------:R-:W-:Y:S01]  /*25f0*/  ISETP.GT.AND P0, PT, R4, 0x9, PT ;  /* 0x000000090400780c */ /* 0x000fe20003f04270 */
[----:B------:R-:W-:Y:S03]  /*2600*/  BSSY B1, `(.L_x_43) ;  /* 0x0000008000017945 */ /* 0x000fe60003800000 */
[----:B0-----:R-:W-:Y:S01]  /*2610*/  FMUL R5, R14, R89 ;  /* 0x000000590e057220 */ /* 0x001fe20000400000 */
[----:B------:R-:W-:-:S03]  /*2620*/  ISETP.GT.AND P3, PT, R3, RZ, P0 ;  /* 0x000000ff0300720c */ /* 0x000fc60000764270 */
[----:B------:R-:W-:-:S05]  /*2630*/  FFMA R5, R28, R88, R5 ;  /* 0x000000581c057223 */ /* 0x000fca0000000005 */
[----:B------:R-:W-:-:S05]  /*2640*/  F2FP.F16.F32.PACK_AB R5, RZ, R5 ;  /* 0x00000005ff05723e */ /* 0x000fca00000000ff */
[----:B------:R0:W-:Y:S01]  /*2650*/  @P2 STG.E.U16 desc[UR36][R10.64+0x10], R5 ;  /* 0x000010050a002986 */ /* 0x0001e2000c101524 */
[----:B------:R-:W-:Y:S05]  /*2660*/  @!P3 BRA `(.L_x_44) ;  /* 0x000000000004b947 */ /* 0x000fea0003800000 */
[----:B------:R3:W5:Y:S02]  /*2670*/  LDG.E.LTC128B.U16 R24, desc[UR36][R6.64+0x12] ;  /* 0x0000122406187981 */ /* 0x000764000c1e1520 */
.L_x_44:
[----:B------:R-:W-:Y:S05]  /*2680*/  BSYNC B1 ;  /* 0x0000000000017941 */ /* 0x000fea0003800000 */
.L_x_43:
[----:B-----5:R-:W-:Y:S01]  /*2690*/  HADD2.F32 R14, -RZ, R24.H0_H0 ;  /* 0x20000018ff0e7230 */ /* 0x020fe20000004100 */
[----:B------:R-:W-:Y:S01]  /*26a0*/  ISETP.GT.AND P1, PT, R3, 0x8, P1 ;  /* 0x000000080300780c */ /* 0x000fe20000f24270 */
[----:B------:R-:W-:Y:S03]  /*26b0*/  BSSY B1, `(.L_x_45) ;  /* 0x0000007000017945 */ /* 0x000fe60003800000 */
[----:B------:R-:W-:-:S04]  /*26c0*/  FMUL R14, R14, R89 ;  /* 0x000000590e0e7220 */ /* 0x000fc80000400000 */
[----:B------:R-:W-:-:S05]  /*26d0*/  FFMA R14, R29, R88, R14 ;  /* 0x000000581d0e7223 */ /* 0x000fca000000000e */
[----:B------:R-:W-:-:S05]  /*26e0*/  F2FP.F16.F32.PACK_AB R14, RZ, R14 ;  /* 0x0000000eff0e723e */ /* 0x000fca00000000ff */
[----:B------:R0:W-:Y:S01]  /*26f0*/  @P3 STG.E.U16 desc[UR36][R10.64+0x12], R14 ;  /* 0x0000120e0a003986 */ /* 0x0001e2000c101524 */
[----:B------:R-:W-:Y:S05]  /*2700*/  @!P1 BRA `(.L_x_46) ;  /* 0x0000000000049947 */ /* 0x000fea0003800000 */
[----:B------:R0:W5:Y:S02]  /*2710*/  LDG.E.LTC128B.U16 R24, desc[UR36][R8.64+0x10] ;  /* 0x0000102408187981 */ /* 0x000164000c1e1520 */
.L_x_46:
[----:B------:R-:W-:Y:S05]  /*2720*/  BSYNC B1 ;  /* 0x0000000000017941 */ /* 0x000fea0003800000 */
.L_x_45:
[----:B0----5:R-:W-:Y:S01]  /*2730*/  HADD2.F32 R14, -RZ, R24.H0_H0 ;  /* 0x20000018ff0e7230 */ /* 0x021fe20000004100 */
        /* <DEDUP_REMOVED lines=8> */
.L_x_48:
[----:B------:R-:W-:Y:S05]  /*27c0*/  BSYNC B1 ;  /* 0x0000000000017941 */ /* 0x000fea0003800000 */
.L_x_47:
        /* <DEDUP_REMOVED lines=10> */
.L_x_50:
[----:B------:R-:W-:Y:S05]  /*2870*/  BSYNC B1 ;  /* 0x0000000000017941 */ /* 0x000fea0003800000 */
.L_x_49:
[----:B0----5:R-:W-:Y:S01]  /*2880*/  HADD2.F32 R14, -RZ, R24.H0_H0 ;  /* 0x20000018ff0e7230 */ /* 0x021fe20000004100 */
        /* <DEDUP_REMOVED lines=9> */
.L_x_52:
[----:B------:R-:W-:Y:S05]  /*2920*/  BSYNC B1 ;  /* 0x0000000000017941 */ /* 0x000fea0003800000 */
.L_x_51:
        /* <DEDUP_REMOVED lines=9> */
.L_x_54:
[----:B------:R-:W-:Y:S05]  /*29c0*/  BSYNC B1 ;  /* 0x0000000000017941 */ /* 0x000fea0003800000 */
.L_x_53:
        /* <DEDUP_REMOVED lines=9> */
.L_x_56:
[----:B------:R-:W-:Y:S05]  /*2a60*/  BSYNC B1 ;  /* 0x0000000000017941 */ /* 0x000fea0003800000 */
.L_x_55:
        /* <DEDUP_REMOVED lines=10> */
.L_x_58:
[----:B------:R-:W-:Y:S05]  /*2b10*/  BSYNC B1 ;  /* 0x0000000000017941 */ /* 0x000fea0003800000 */
.L_x_57:
        /* <DEDUP_REMOVED lines=10> */
.L_x_60:
[----:B------:R-:W-:Y:S05]  /*2bc0*/  BSYNC B1 ;  /* 0x0000000000017941 */ /* 0x000fea0003800000 */
.L_x_59:
        /* <DEDUP_REMOVED lines=9> */
.L_x_62:
[----:B------:R-:W-:Y:S05]  /*2c60*/  BSYNC B1 ;  /* 0x0000000000017941 */ /* 0x000fea0003800000 */
.L_x_61:
        /* <DEDUP_REMOVED lines=9> */
.L_x_64:
[----:B------:R-:W-:Y:S05]  /*2d00*/  BSYNC B1 ;  /* 0x0000000000017941 */ /* 0x000fea0003800000 */
.L_x_63:
        /* <DEDUP_REMOVED lines=10> */
.L_x_66:
[----:B------:R-:W-:Y:S05]  /*2db0*/  BSYNC B1 ;  /* 0x0000000000017941 */ /* 0x000fea0003800000 */
.L_x_65:
        /* <DEDUP_REMOVED lines=10> */
.L_x_68:
[----:B------:R-:W-:Y:S05]  /*2e60*/  BSYNC B1 ;  /* 0x0000000000017941 */ /* 0x000fea0003800000 */
.L_x_67:
        /* <DEDUP_REMOVED lines=9> */
.L_x_70:
[----:B------:R-:W-:Y:S05]  /*2f00*/  BSYNC B1 ;  /* 0x0000000000017941 */ /* 0x000fea0003800000 */
.L_x_69:
        /* <DEDUP_REMOVED lines=9> */
.L_x_72:
[----:B------:R-:W-:Y:S05]  /*2fa0*/  BSYNC B1 ;  /* 0x0000000000017941 */ /* 0x000fea0003800000 */
.L_x_71:
        /* <DEDUP_REMOVED lines=10> */
.L_x_74:
[----:B------:R-:W-:Y:S05]  /*3050*/  BSYNC B1 ;  /* 0x0000000000017941 */ /* 0x000fea0003800000 */
.L_x_73:
        /* <DEDUP_REMOVED lines=10> */
.L_x_76:
[----:B------:R-:W-:Y:S05]  /*3100*/  BSYNC B1 ;  /* 0x0000000000017941 */ /* 0x000fea0003800000 */
.L_x_75:
        /* <DEDUP_REMOVED lines=9> */
.L_x_78:
[----:B------:R-:W-:Y:S05]  /*31a0*/  BSYNC B1 ;  /* 0x0000000000017941 */ /* 0x000fea0003800000 */
.L_x_77:
        /* <DEDUP_REMOVED lines=9> */
.L_x_80:
[----:B------:R-:W-:Y:S05]  /*3240*/  BSYNC B1 ;  /* 0x0000000000017941 */ /* 0x000fea0003800000 */
.L_x_79:
        /* <DEDUP_REMOVED lines=10> */
.L_x_82:
[----:B------:R-:W-:Y:S05]  /*32f0*/  BSYNC B1 ;  /* 0x0000000000017941 */ /* 0x000fea0003800000 */
.L_x_81:
        /* <DEDUP_REMOVED lines=10> */
.L_x_84:
[----:B------:R-:W-:Y:S05]  /*33a0*/  BSYNC B1 ;  /* 0x0000000000017941 */ /* 0x000fea0003800000 */
.L_x_83:
        /* <DEDUP_REMOVED lines=9> */
.L_x_86:
[----:B------:R-:W-:Y:S05]  /*3440*/  BSYNC B1 ;  /* 0x0000000000017941 */ /* 0x000fea0003800000 */
.L_x_85:
        /* <DEDUP_REMOVED lines=9> */
.L_x_88:
[----:B------:R-:W-:Y:S05]  /*34e0*/  BSYNC B1 ;  /* 0x0000000000017941 */ /* 0x000fea0003800000 */
.L_x_87:
        /* <DEDUP_REMOVED lines=10> */
.L_x_90:
[----:B------:R-:W-:Y:S05]  /*3590*/  BSYNC B1 ;  /* 0x0000000000017941 */ /* 0x000fea0003800000 */
.L_x_89:
        /* <DEDUP_REMOVED lines=10> */
.L_x_92:
[----:B------:R-:W-:Y:S05]  /*3640*/  BSYNC B1 ;  /* 0x0000000000017941 */ /* 0x000fea0003800000 */
.L_x_91:
        /* <DEDUP_REMOVED lines=9> */
.L_x_94:
[----:B------:R-:W-:Y:S05]  /*36e0*/  BSYNC B1 ;  /* 0x0000000000017941 */ /* 0x000fea0003800000 */
.L_x_93:
        /* <DEDUP_REMOVED lines=9> */
.L_x_96:
[----:B------:R-:W-:Y:S05]  /*3780*/  BSYNC B1 ;  /* 0x0000000000017941 */ /* 0x000fea0003800000 */
.L_x_95:
        /* <DEDUP_REMOVED lines=10> */
.L_x_98:
[----:B------:R-:W-:Y:S05]  /*3830*/  BSYNC B1 ;  /* 0x0000000000017941 */ /* 0x000fea0003800000 */
.L_x_97:
        /* <DEDUP_REMOVED lines=10> */
.L_x_100:
[----:B------:R-:W-:Y:S05]  /*38e0*/  BSYNC B1 ;  /* 0x0000000000017941 */ /* 0x000fea0003800000 */
.L_x_99:
        /* <DEDUP_REMOVED lines=9> */
.L_x_102:
[----:B------:R-:W-:Y:S05]  /*3980*/  BSYNC B1 ;  /* 0x0000000000017941 */ /* 0x000fea0003800000 */
.L_x_101:
        /* <DEDUP_REMOVED lines=9> */
.L_x_104:
[----:B------:R-:W-:Y:S05]  /*3a20*/  BSYNC B1 ;  /* 0x0000000000017941 */ /* 0x000fea0003800000 */
.L_x_103:
        /* <DEDUP_REMOVED lines=10> */
.L_x_106:
[----:B------:R-:W-:Y:S05]  /*3ad0*/  BSYNC B1 ;  /* 0x0000000000017941 */ /* 0x000fea0003800000 */
.L_x_105:
        /* <DEDUP_REMOVED lines=10> */
.L_x_108:
[----:B------:R-:W-:Y:S05]  /*3b80*/  BSYNC B1 ;  /* 0x0000000000017941 */ /* 0x000fea0003800000 */
.L_x_107:
        /* <DEDUP_REMOVED lines=9> */
.L_x_110:
[----:B------:R-:W-:Y:S05]  /*3c20*/  BSYNC B1 ;  /* 0x0000000000017941 */ /* 0x000fea0003800000 */
.L_x_109:
        /* <DEDUP_REMOVED lines=9> */
.L_x_112:
[----:B------:R-:W-:Y:S05]  /*3cc0*/  BSYNC B1 ;  /* 0x0000000000017941 */ /* 0x000fea0003800000 */
.L_x_111:
        /* <DEDUP_REMOVED lines=10> */
.L_x_114:
[----:B------:R-:W-:Y:S05]  /*3d70*/  BSYNC B1 ;  /* 0x0000000000017941 */ /* 0x000fea0003800000 */
.L_x_113:
        /* <DEDUP_REMOVED lines=10> */
.L_x_116:
[----:B------:R-:W-:Y:S05]  /*3e20*/  BSYNC B1 ;  /* 0x0000000000017941 */ /* 0x000fea0003800000 */
.L_x_115:
        /* <DEDUP_REMOVED lines=9> */
.L_x_118:
[----:B------:R-:W-:Y:S05]  /*3ec0*/  BSYNC B1 ;  /* 0x0000000000017941 */ /* 0x000fea0003800000 */
.L_x_117:
        /* <DEDUP_REMOVED lines=9> */
.L_x_120:
[----:B------:R-:W-:Y:S05]  /*3f60*/  BSYNC B1 ;  /* 0x0000000000017941 */ /* 0x000fea0003800000 */
.L_x_119:
        /* <DEDUP_REMOVED lines=10> */
.L_x_122:
[----:B------:R-:W-:Y:S05]  /*4010*/  BSYNC B1 ;  /* 0x0000000000017941 */ /* 0x000fea0003800000 */
.L_x_121:
        /* <DEDUP_REMOVED lines=10> */
.L_x_124:
[----:B------:R-:W-:Y:S05]  /*40c0*/  BSYNC B1 ;  /* 0x0000000000017941 */ /* 0x000fea0003800000 */
.L_x_123:
        /* <DEDUP_REMOVED lines=9> */
.L_x_126:
[----:B------:R-:W-:Y:S05]  /*4160*/  BSYNC B1 ;  /* 0x0000000000017941 */ /* 0x000fea0003800000 */
.L_x_125:
        /* <DEDUP_REMOVED lines=9> */
.L_x_128:
[----:B------:R-:W-:Y:S05]  /*4200*/  BSYNC B1 ;  /* 0x0000000000017941 */ /* 0x000fea0003800000 */
.L_x_127:
        /* <DEDUP_REMOVED lines=10> */
.L_x_130:
[----:B------:R-:W-:Y:S05]  /*42b0*/  BSYNC B1 ;  /* 0x0000000000017941 */ /* 0x000fea0003800000 */
.L_x_129:
        /* <DEDUP_REMOVED lines=10> */
.L_x_132:
[----:B------:R-:W-:Y:S05]  /*4360*/  BSYNC B1 ;  /* 0x0000000000017941 */ /* 0x000fea0003800000 */
.L_x_131:
        /* <DEDUP_REMOVED lines=9> */
.L_x_134:
[----:B------:R-:W-:Y:S05]  /*4400*/  BSYNC B1 ;  /* 0x0000000000017941 */ /* 0x000fea0003800000 */
.L_x_133:
        /* <DEDUP_REMOVED lines=9> */
.L_x_136:
[----:B------:R-:W-:Y:S05]  /*44a0*/  BSYNC B1 ;  /* 0x0000000000017941 */ /* 0x000fea0003800000 */
.L_x_135:
        /* <DEDUP_REMOVED lines=10> */
.L_x_138:
[----:B------:R-:W-:Y:S05]  /*4550*/  BSYNC B1 ;  /* 0x0000000000017941 */ /* 0x000fea0003800000 */
.L_x_137:
        /* <DEDUP_REMOVED lines=10> */
.L_x_140:
[----:B------:R-:W-:Y:S05]  /*4600*/  BSYNC B1 ;  /* 0x0000000000017941 */ /* 0x000fea0003800000 */
.L_x_139:
        /* <DEDUP_REMOVED lines=9> */
.L_x_142:
[----:B------:R-:W-:Y:S05]  /*46a0*/  BSYNC B1 ;  /* 0x0000000000017941 */ /* 0x000fea0003800000 */
.L_x_141:
        /* <DEDUP_REMOVED lines=9> */
.L_x_144:
[----:B------:R-:W-:Y:S05]  /*4740*/  BSYNC B1 ;  /* 0x0000000000017941 */ /* 0x000fea0003800000 */
.L_x_143:
        /* <DEDUP_REMOVED lines=10> */
.L_x_146:
[----:B------:R-:W-:Y:S05]  /*47f0*/  BSYNC B1 ;  /* 0x0000000000017941 */ /* 0x000fea0003800000 */
.L_x_145:
        /* <DEDUP_REMOVED lines=10> */
.L_x_148:
[----:B------:R-:W-:Y:S05]  /*48a0*/  BSYNC B1 ;  /* 0x0000000000017941 */ /* 0x000fea0003800000 */
.L_x_147:
        /* <DEDUP_REMOVED lines=9> */
.L_x_150:
[----:B------:R-:W-:Y:S05]  /*4940*/  BSYNC B1 ;  /* 0x0000000000017941 */ /* 0x000fea0003800000 */
.L_x_149:
        /* <DEDUP_REMOVED lines=9> */
.L_x_152:
[----:B------:R-:W-:Y:S05]  /*49e0*/  BSYNC B1 ;  /* 0x0000000000017941 */ /* 0x000fea0003800000 */
.L_x_151:
        /* <DEDUP_REMOVED lines=10> */
.L_x_154:
[----:B------:R-:W-:Y:S05]  /*4a90*/  BSYNC B1 ;  /* 0x0000000000017941 */ /* 0x000fea0003800000 */
.L_x_153:
[----:B0----5:R-:W-:Y:S01]  /*4aa0*/  HADD2.F32 R14, -RZ, R24.H0_H0 ;  /* 0x20000018ff0e7230 */ /* 0x021fe20000004100 */
[----:B------:R-:W-:Y:S01]  /*4ab0*/  ISETP.GT.AND P0, PT, R4, 0x79, PT ;  /* 0x000000790400780c */ /* 0x000fe20003f04270 */
[----:B------:R-:W-:Y:S01]  /*4ac0*/  @P2 IMAD.MOV.U32 R4, RZ, RZ, R10 ;  /* 0x000000ffff042224 */ /* 0x000fe200078e000a */
[----:B------:R-:W-:Y:S02]  /*4ad0*/  BSSY B1, `(.L_x_155) ;  /* 0x000000a000017945 */ /* 0x000fe40003800000 */
[----:B------:R-:W-:Y:S01]  /*4ae0*/  FMUL R5, R14, R89 ;  /* 0x000000590e057220 */ /* 0x000fe20000400000 */
[----:B------:R-:W-:-:S03]  /*4af0*/  ISETP.GT.AND P3, PT, R3, RZ, P0 ;  /* 0x000000ff0300720c */ /* 0x000fc60000764270 */
[----:B------:R-:W-:-:S05]  /*4b00*/  FFMA R5, R84, R88, R5 ;  /* 0x0000005854057223 */ /* 0x000fca0000000005 */
[----:B------:R-:W-:-:S04]  /*4b10*/  F2FP.F16.F32.PACK_AB R5, RZ, R5 ;  /* 0x00000005ff05723e */ /* 0x000fc800000000ff */
[----:B------:R-:W-:Y:S01]  /*4b20*/  PRMT R14, R5, 0x7610, R14 ;  /* 0x00007610050e7816 */ /* 0x000fe2000000000e */
[----:B------:R-:W-:-:S05]  /*4b30*/  @P2 IMAD.MOV.U32 R5, RZ, RZ, R11 ;  /* 0x000000ffff052224 */ /* 0x000fca00078e000b */
[----:B------:R0:W-:Y:S01]  /*4b40*/  @P2 STG.E.U16 desc[UR36][R4.64+0xf0], R14 ;  /* 0x0000f00e04002986 */ /* 0x0001e2000c101524 */
[----:B------:R-:W-:Y:S05]  /*4b50*/  @!P3 BRA `(.L_x_156) ;  /* 0x000000000004b947 */ /* 0x000fea0003800000 */
[----:B------:R0:W5:Y:S02]  /*4b60*/  LDG.E.LTC128B.U16 R24, desc[UR36][R6.64+0xf2] ;  /* 0x0000f22406187981 */ /* 0x000164000c1e1520 */
.L_x_156:
[----:B------:R-:W-:Y:S05]  /*4b70*/  BSYNC B1 ;  /* 0x0000000000017941 */ /* 0x000fea0003800000 */
.L_x_155:
        /* <DEDUP_REMOVED lines=9> */
.L_x_158:
[----:B------:R-:W-:Y:S05]  /*4c10*/  BSYNC B1 ;  /* 0x0000000000017941 */ /* 0x000fea0003800000 */
.L_x_157:
[----:B0----5:R-:W-:Y:S01]  /*4c20*/  HADD2.F32 R4, -RZ, R24.H0_H0 ;  /* 0x20000018ff047230 */ /* 0x021fe20000004100 */
[----:B------:R-:W-:Y:S01]  /*4c30*/  ISETP.GT.AND P0, PT, R3, 0x8, P0 ;  /* 0x000000080300780c */ /* 0x000fe20000704270 */
[----:B------:R-:W-:Y:S03]  /*4c40*/  BSSY B1, `(.L_x_159) ;  /* 0x000000a000017945 */ /* 0x000fe60003800000 */
[----:B------:R-:W-:Y:S01]  /*4c50*/  FMUL R5, R4, R89 ;  /* 0x0000005904057220 */ /* 0x000fe20000400000 */
[----:B------:R-:W-:-:S03]  /*4c60*/  @P1 IMAD.MOV.U32 R4, RZ, RZ, R12 ;  /* 0x000000ffff041224 */ /* 0x000fc600078e000c */
[----:B------:R-:W-:-:S05]  /*4c70*/  FFMA R5, R86, R88, R5 ;  /* 0x0000005856057223 */ /* 0x000fca0000000005 */
[----:B------:R-:W-:-:S04]  /*4c80*/  F2FP.F16.F32.PACK_AB R5, RZ, R5 ;  /* 0x00000005ff05723e */ /* 0x000fc800000000ff */
[----:B-1-34-:R-:W-:Y:S01]  /*4c90*/  PRMT R6, R5, 0x7610, R6 ;  /* 0x0000761005067816 */ /* 0x01afe20000000006 */
[----:B------:R-:W-:-:S05]  /*4ca0*/  @P1 IMAD.MOV.U32 R5, RZ, RZ, R13 ;  /* 0x000000ffff051224 */ /* 0x000fca00078e000d */
[----:B------:R0:W-:Y:S01]  /*4cb0*/  @P1 STG.E.U16 desc[UR36][R4.64+0xf0], R6 ;  /* 0x0000f00604001986 */ /* 0x0001e2000c101524 */
[----:B------:R-:W-:Y:S05]  /*4cc0*/  @!P0 BRA `(.L_x_160) ;  /* 0x0000000000048947 */ /* 0x000fea0003800000 */
[----:B------:R1:W5:Y:S02]  /*4cd0*/  LDG.E.LTC128B.U16 R24, desc[UR36][R8.64+0xf2] ;  /* 0x0000f22408187981 */ /* 0x000364000c1e1520 */
.L_x_160:
[----:B------:R-:W-:Y:S05]  /*4ce0*/  BSYNC B1 ;  /* 0x0000000000017941 */ /* 0x000fea0003800000 */
.L_x_159:
[----:B------:R-:W-:Y:S05]  /*4cf0*/  @!P0 BRA `(.L_x_161) ;  /* 0x0000001000e88947 */ /* 0x000fea0003800000 */
[----:B-----5:R-:W-:-:S05]  /*4d00*/  HADD2.F32 R24, -RZ, R24.H0_H0 ;  /* 0x20000018ff187230 */ /* 0x020fca0000004100 */
[----:B------:R-:W-:-:S04]  /*4d10*/  FMUL R24, R24, R89 ;  /* 0x0000005918187220 */ /* 0x000fc80000400000 */
[----:B------:R-:W-:-:S05]  /*4d20*/  FFMA R24, R87, R88, R24 ;  /* 0x0000005857187223 */ /* 0x000fca0000000018 */
[----:B------:R-:W-:-:S05]  /*4d30*/  F2FP.F16.F32.PACK_AB R24, RZ, R24 ;  /* 0x00000018ff18723e */ /* 0x000fca00000000ff */
[----:B------:R3:W-:Y:S01]  /*4d40*/  STG.E.U16 desc[UR36][R12.64+0xf2], R24 ;  /* 0x0000f2180c007986 */ /* 0x0007e2000c101524 */
[----:B------:R-:W-:Y:S05]  /*4d50*/  BRA `(.L_x_161) ;  /* 0x0000001000d07947 */ /* 0x000fea0003800000 */
.L_x_36:
[----:B------:R-:W-:Y:S01]  /*4d60*/  ISETP.GT.AND P0, PT, R4, 0x1, PT ;  /* 0x000000010400780c */ /* 0x000fe20003f04270 */
[----:B------:R-:W-:Y:S01]  /*4d70*/  ULDC.64 UR4, c[0x0][0x5c0] ;  /* 0x0001700000047ab9 */ /* 0x000fe20000000a00 */
[-C--:B------:R-:W-:Y:S01]  /*4d80*/  FMUL R24, R24, R88.reuse ;  /* 0x0000005818187220 */ /* 0x080fe20000400000 */
[-C--:B------:R-:W-:Y:S01]  /*4d90*/  FMUL R25, R25, R88.reuse ;  /* 0x0000005819197220 */ /* 0x080fe20000400000 */
[----:B------:R-:W-:Y:S01]  /*4da0*/  ISETP.GT.AND P3, PT, R3, RZ, P0 ;  /* 0x000000ff0300720c */ /* 0x000fe20000764270 */
[-C--:B------:R-:W-:Y:S01]  /*4db0*/  FMUL R26, R26, R88.reuse ;  /* 0x000000581a1a7220 */ /* 0x080fe20000400000 */
[----:B------:R-:W-:Y:S01]  /*4dc0*/  LEA R6, P4, R92, UR4, 0x1 ;  /* 0x000000045c067c11 */ /* 0x000fe2000f8808ff */
[----:B------:R-:W-:Y:S01]  /*4dd0*/  FMUL R27, R27, R88 ;  /* 0x000000581b1b7220 */ /* 0x000fe20000400000 */
[----:B------:R-:W-:Y:S01]  /*4de0*/  F2FP.F16.F32.PACK_AB R24, RZ, R24 ;  /* 0x00000018ff18723e */ /* 0x000fe200000000ff */
[-C--:B------:R-:W-:Y:S01]  /*4df0*/  FMUL R28, R28, R88.reuse ;  /* 0x000000581c1c7220 */ /* 0x080fe20000400000 */
[----:B------:R-:W-:Y:S01]  /*4e00*/  LEA.HI.X R7, R92, UR5, R107, 0x1, P4 ;  /* 0x000000055c077c11 */ /* 0x000fe2000a0f0c6b */
[-C--:B------:R-:W-:Y:S01]  /*4e10*/  FMUL R29, R29, R88.reuse ;  /* 0x000000581d1d7220 */ /* 0x080fe20000400000 */
[----:B------:R-:W-:Y:S01]  /*4e20*/  F2FP.F16.F32.PACK_AB R25, RZ, R25 ;  /* 0x00000019ff19723e */ /* 0x000fe200000000ff */
[-C--:B------:R-:W-:Y:S01]  /*4e30*/  FMUL R30, R30, R88.reuse ;  /* 0x000000581e1e7220 */ /* 0x080fe20000400000 */
[----:B------:R-:W-:Y:S01]  /*4e40*/  SHF.L.U64.HI R99, R98, 0x4, R99 ;  /* 0x0000000462637819 */ /* 0x000fe20000010263 */
[----:B------:R-:W-:Y:S01]  /*4e50*/  @P1 STG.E.U16 desc[UR36][R6.64], R24 ;  /* 0x0000001806001986 */ /* 0x000fe2000c101524 */
[----:B------:R-:W-:Y:S01]  /*4e60*/  ISETP.GT.AND P1, PT, R4, 0x8, PT ;  /* 0x000000080400780c */ /* 0x000fe20003f24270 */
[----:B------:R-:W-:Y:S01]  /*4e70*/  FMUL R31, R31, R88 ;  /* 0x000000581f1f7220 */ /* 0x000fe20000400000 */
[C---:B------:R-:W-:Y:S01]  /*4e80*/  ISETP.GT.AND P4, PT, R3.reuse, 0x8, P0 ;  /* 0x000000080300780c */ /* 0x040fe20000784270 */
[----:B------:R-:W-:Y:S01]  /*4e90*/  @P3 STG.E.U16 desc[UR36][R6.64+0x2], R25 ;  /* 0x0000021906003986 */ /* 0x000fe2000c101524 */
[----:B------:R-:W-:Y:S01]  /*4ea0*/  LEA R8, P3, R98, R6, 0x4 ;  /* 0x0000000662087211 */ /* 0x000fe200078620ff */
[-C--:B------:R-:W-:Y:S01]  /*4eb0*/  FMUL R32, R32, R88.reuse ;  /* 0x0000005820207220 */ /* 0x080fe20000400000 */
[----:B------:R-:W-:Y:S01]  /*4ec0*/  ISETP.GT.AND P2, PT, R3, 0x8, P2 ;  /* 0x000000080300780c */ /* 0x000fe20001744270 */
[-C--:B------:R-:W-:Y:S01]  /*4ed0*/  FMUL R33, R33, R88.reuse ;  /* 0x0000005821217220 */ /* 0x080fe20000400000 */
[----:B------:R-:W-:Y:S01]  /*4ee0*/  ISETP.GT.AND P0, PT, R4, 0x9, PT ;  /* 0x000000090400780c */ /* 0x000fe20003f04270 */
[----:B------:R-:W-:Y:S01]  /*4ef0*/  IMAD.X R9, R99, 0x1, R7, P3 ;  /* 0x0000000163097824 */ /* 0x000fe200018e0607 */
[C---:B------:R-:W-:Y:S01]  /*4f00*/  ISETP.GT.AND P5, PT, R3.reuse, RZ, P1 ;  /* 0x000000ff0300720c */ /* 0x040fe20000fa4270 */
[-C--:B------:R-:W-:Y:S01]  /*4f10*/  FMUL R34, R34, R88.reuse ;  /* 0x0000005822227220 */ /* 0x080fe20000400000 */
[----:B------:R-:W-:Y:S01]  /*4f20*/  ISETP.GT.AND P3, PT, R3, RZ, P0 ;  /* 0x000000ff0300720c */ /* 0x000fe20000764270 */
[----:B------:R-:W-:Y:S01]  /*4f30*/  FMUL R35, R35, R88 ;  /* 0x0000005823237220 */ /* 0x000fe20000400000 */
[----:B------:R-:W-:Y:S01]  /*4f40*/  F2FP.F16.F32.PACK_AB R26, RZ, R26 ;  /* 0x0000001aff1a723e */ /* 0x000fe200000000ff */
[-C--:B------:R-:W-:Y:S01]  /*4f50*/  FMUL R36, R36, R88.reuse ;  /* 0x0000005824247220 */ /* 0x080fe20000400000 */
[----:B------:R-:W-:Y:S01]  /*4f60*/  F2FP.F16.F32.PACK_AB R27, RZ, R27 ;  /* 0x0000001bff1b723e */ /* 0x000fe200000000ff */
[----:B------:R-:W-:Y:S01]  /*4f70*/  FMUL R37, R37, R88 ;  /* 0x0000005825257220 */ /* 0x000fe20000400000 */
[----:B------:R-:W-:Y:S01]  /*4f80*/  F2FP.F16.F32.PACK_AB R28, RZ, R28 ;  /* 0x0000001cff1c723e */ /* 0x000fe200000000ff */
[----:B------:R-:W-:Y:S01]  /*4f90*/  @P2 STG.E.U16 desc[UR36][R8.64], R26 ;  /* 0x0000001a08002986 */ /* 0x000fe2000c101524 */
[----:B------:R-:W-:Y:S01]  /*4fa0*/  F2FP.F16.F32.PACK_AB R29, RZ, R29 ;  /* 0x0000001dff1d723e */ /* 0x000fe200000000ff */
[-C--:B------:R-:W-:Y:S01]  /*4fb0*/  FMUL R38, R38, R88.reuse ;  /* 0x0000005826267220 */ /* 0x080fe20000400000 */
[----:B------:R-:W-:Y:S01]  /*4fc0*/  ISETP.GT.AND P2, PT, R3, 0x8, P1 ;  /* 0x000000080300780c */ /* 0x000fe20000f44270 */
[----:B------:R-:W-:Y:S01]  /*4fd0*/  @P4 STG.E.U16 desc[UR36][R8.64+0x2], R27 ;  /* 0x0000021b08004986 */ /* 0x000fe2000c101524 */
[----:B------:R-:W-:Y:S01]  /*4fe0*/  ISETP.GT.AND P1, PT, R4, 0x10, PT ;  /* 0x000000100400780c */ /* 0x000fe20003f24270 */
[----:B------:R-:W-:Y:S01]  /*4ff0*/  FMUL R39, R39, R88 ;  /* 0x0000005827277220 */ /* 0x000fe20000400000 */
[----:B------:R-:W-:Y:S01]  /*5000*/  F2FP.F16.F32.PACK_AB R30, RZ, R30 ;  /* 0x0000001eff1e723e */ /* 0x000fe200000000ff */
[----:B------:R-:W-:Y:S01]  /*5010*/  @P5 STG.E.U16 desc[UR36][R6.64+0x10], R28 ;  /* 0x0000101c06005986 */ /* 0x000fe2000c101524 */
[C---:B------:R-:W-:Y:S01]  /*5020*/  ISETP.GT.AND P4, PT, R3.reuse, RZ, P1 ;  /* 0x000000ff0300720c */ /* 0x040fe20000f84270 */
[-C--:B------:R-:W-:Y:S01]  /*5030*/  FMUL R40, R40, R88.reuse ;  /* 0x0000005828287220 */ /* 0x080fe20000400000 */
[----:B------:R-:W-:Y:S01]  /*5040*/  F2FP.F16.F32.PACK_AB R31, RZ, R31 ;  /* 0x0000001fff1f723e */ /* 0x000fe200000000ff */
[----:B------:R-:W-:Y:S01]  /*5050*/  @P3 STG.E.U16 desc[UR36][R6.64+0x12], R29 ;  /* 0x0000121d06003986 */ /* 0x000fe2000c101524 */
[----:B------:R-:W-:Y:S01]  /*5060*/  ISETP.GT.AND P3, PT, R3, 0x8, P0 ;  /* 0x000000080300780c */ /* 0x000fe20000764270 */
[----:B------:R-:W-:Y:S01]  /*5070*/  FMUL R41, R41, R88 ;  /* 0x0000005829297220 */ /* 0x000fe20000400000 */
[----:B------:R-:W-:Y:S01]  /*5080*/  ISETP.GT.AND P0, PT, R4, 0x11, PT ;  /* 0x000000110400780c */ /* 0x000fe20003f04270 */
[----:B------:R-:W-:Y:S01]  /*5090*/  @P2 STG.E.U16 desc[UR36][R8.64+0x10], R30 ;  /* 0x0000101e08002986 */ /* 0x000fe2000c101524 */
[----:B------:R-:W-:Y:S01]  /*50a0*/  F2FP.F16.F32.PACK_AB R32, RZ, R32 ;  /* 0x00000020ff20723e */ /* 0x000fe200000000ff */
[-C--:B------:R-:W-:Y:S01]  /*50b0*/  FMUL R42, R42, R88.reuse ;  /* 0x000000582a2a7220 */ /* 0x080fe20000400000 */
[----:B------:R-:W-:Y:S01]  /*50c0*/  ISETP.GT.AND P5, PT, R3, RZ, P0 ;  /* 0x000000ff0300720c */ /* 0x000fe200007a4270 */
[-C--:B------:R-:W-:Y:S01]  /*50d0*/  FMUL R43, R43, R88.reuse ;  /* 0x000000582b2b7220 */ /* 0x080fe20000400000 */
[----:B------:R-:W-:Y:S01]  /*50e0*/  ISETP.GT.AND P2, PT, R3, 0x8, P1 ;  /* 0x000000080300780c */ /* 0x000fe20000f44270 */
[-C--:B------:R-:W-:Y:S01]  /*50f0*/  FMUL R44, R44, R88.reuse ;  /* 0x000000582c2c7220 */ /* 0x080fe20000400000 */
[----:B------:R-:W-:Y:S01]  /*5100*/  ISETP.GT.AND P1, PT, R4, 0x18, PT ;  /* 0x000000180400780c */ /* 0x000fe20003f24270 */
[-C--:B------:R-:W-:Y:S01]  /*5110*/  FMUL R45, R45, R88.reuse ;  /* 0x000000582d2d7220 */ /* 0x080fe20000400000 */
[----:B------:R-:W-:Y:S01]  /*5120*/  F2FP.F16.F32.PACK_AB R33, RZ, R33 ;  /* 0x00000021ff21723e */ /* 0x000fe200000000ff */
[----:B------:R-:W-:Y:S01]  /*5130*/  @P3 STG.E.U16 desc[UR36][R8.64+0x12], R31 ;  /* 0x0000121f08003986 */ /* 0x000fe2000c101524 */
[C---:B------:R-:W-:Y:S01]  /*5140*/  ISETP.GT.AND P3, PT, R3.reuse, 0x8, P0 ;  /* 0x000000080300780c */ /* 0x040fe20000764270 */
[-C--:B------:R-:W-:Y:S01]  /*5150*/  FMUL R46, R46, R88.reuse ;  /* 0x000000582e2e7220 */ /* 0x080fe20000400000 */
[----:B------:R-:W-:Y:S01]  /*5160*/  ISETP.GT.AND P0, PT, R4, 0x19, PT ;  /* 0x000000190400780c */ /* 0x000fe20003f04270 */
[----:B------:R-:W-:Y:S01]  /*5170*/  @P4 STG.E.U16 desc[UR36][R6.64+0x20], R32 ;  /* 0x0000202006004986 */ /* 0x000fe2000c101524 */
[----:B------:R-:W-:Y:S01]  /*5180*/  ISETP.GT.AND P4, PT, R3, RZ, P1 ;  /* 0x000000ff0300720c */ /* 0x000fe20000f84270 */
[----:B------:R-:W-:Y:S01]  /*5190*/  FMUL R47, R47, R88 ;  /* 0x000000582f2f7220 */ /* 0x000fe20000400000 */
[----:B------:R-:W-:Y:S01]  /*51a0*/  F2FP.F16.F32.PACK_AB R34, RZ, R34 ;  /* 0x00000022ff22723e */ /* 0x000fe200000000ff */
[----:B------:R-:W-:Y:S01]  /*51b0*/  @P5 STG.E.U16 desc[UR36][R6.64+0x22], R33 ;  /* 0x0000222106005986 */ /* 0x000fe2000c101524 */
[----:B------:R-:W-:Y:S01]  /*51c0*/  ISETP.GT.AND P5, PT, R3, RZ, P0 ;  /* 0x000000ff0300720c */ /* 0x000fe200007a4270 */
[----:B------:R-:W-:Y:S01]  /*51d0*/  FMUL R48, R48, R88 ;  /* 0x0000005830307220 */ /* 0x000fe20000400000 */
[----:B------:R-:W-:Y:S01]  /*51e0*/  F2FP.F16.F32.PACK_AB R35, RZ, R35 ;  /* 0x00000023ff23723e */ /* 0x000fe200000000ff */
[----:B------:R-:W-:Y:S01]  /*51f0*/  @P2 STG.E.U16 desc[UR36][R8.64+0x20], R34 ;  /* 0x0000202208002986 */ /* 0x000fe2000c101524 */
[----:B------:R-:W-:Y:S01]  /*5200*/  F2FP.F16.F32.PACK_AB R36, RZ, R36 ;  /* 0x00000024ff24723e */ /* 0x000fe200000000ff */
[-C--:B------:R-:W-:Y:S01]  /*5210*/  FMUL R49, R49, R88.reuse ;  /* 0x0000005831317220 */ /* 0x080fe20000400000 */
[C---:B------:R-:W-:Y:S01]  /*5220*/  ISETP.GT.AND P2, PT, R3.reuse, 0x8, P1 ;  /* 0x000000080300780c */ /* 0x040fe20000f44270 */
[----:B------:R-:W-:Y:S01]  /*5230*/  @P3 STG.E.U16 desc[UR36][R8.64+0x22], R35 ;  /* 0x0000222308003986 */ /* 0x000fe2000c101524 */
[----:B------:R-:W-:Y:S01]  /*5240*/  ISETP.GT.AND P1, PT, R4, 0x20, PT ;  /* 0x000000200400780c */ /* 0x000fe20003f24270 */
[-C--:B------:R-:W-:Y:S01]  /*5250*/  FMUL R50, R50, R88.reuse ;  /* 0x0000005832327220 */ /* 0x080fe20000400000 */
[----:B------:R-:W-:Y:S01]  /*5260*/  F2FP.F16.F32.PACK_AB R37, RZ, R37 ;  /* 0x00000025ff25723e */ /* 0x000fe200000000ff */
[----:B------:R-:W-:Y:S01]  /*5270*/  @P4 STG.E.U16 desc[UR36][R6.64+0x30], R36 ;  /* 0x0000302406004986 */ /* 0x000fe2000c101524 */
[----:B------:R-:W-:Y:S01]  /*5280*/  ISETP.GT.AND P3, PT, R3, 0x8, P0 ;  /* 0x000000080300780c */ /* 0x000fe20000764270 */
[-C--:B------:R-:W-:Y:S01]  /*5290*/  FMUL R51, R51, R88.reuse ;  /* 0x0000005833337220 */ /* 0x080fe20000400000 */
[----:B------:R-:W-:Y:S01]  /*52a0*/  ISETP.GT.AND P0, PT, R4, 0x21, PT ;  /* 0x000000210400780c */ /* 0x000fe20003f04270 */
[----:B------:R-:W-:Y:S01]  /*52b0*/  @P5 STG.E.U16 desc[UR36][R6.64+0x32], R37 ;  /* 0x0000322506005986 */ /* 0x000fe2000c101524 */
[----:B------:R-:W-:Y:S01]  /*52c0*/  ISETP.GT.AND P4, PT, R3, RZ, P1 ;  /* 0x000000ff0300720c */ /* 0x000fe20000f84270 */
[----:B------:R-:W-:Y:S01]  /*52d0*/  FMUL R52, R52, R88 ;  /* 0x0000005834347220 */ /* 0x000fe20000400000 */
[----:B------:R-:W-:Y:S01]  /*52e0*/  F2FP.F16.F32.PACK_AB R38, RZ, R38 ;  /* 0x00000026ff26723e */ /* 0x000fe200000000ff */
[-C--:B------:R-:W-:Y:S01]  /*52f0*/  FMUL R53, R53, R88.reuse ;  /* 0x0000005835357220 */ /* 0x080fe20000400000 */
        /* <DEDUP_REMOVED lines=113> */
[----:B------:R-:W-:Y:S01]  /*5a10*/  FMUL R87, R87, R88 ;  /* 0x0000005857577220 */ /* 0x000fe20000400000 */
[----:B------:R-:W-:Y:S01]  /*5a20*/  ISETP.GT.AND P0, PT, R4, 0x51, PT ;  /* 0x000000510400780c */ /* 0x000fe20003f04270 */
[----:B------:R-:W-:Y:S01]  /*5a30*/  @P5 STG.E.U16 desc[UR36][R6.64+0x92], R61 ;  /* 0x0000923d06005986 */ /* 0x000fe2000c101524 */
[----:B------:R-:W-:-:S02]  /*5a40*/  ISETP.GT.AND P4, PT, R3, RZ, P1 ;  /* 0x000000ff0300720c */ /* 0x000fc40000f84270 */
[----:B------:R-:W-:Y:S02]  /*5a50*/  F2FP.F16.F32.PACK_AB R62, RZ, R62 ;  /* 0x0000003eff3e723e */ /* 0x000fe400000000ff */
[C---:B------:R-:W-:Y:S02]  /*5a60*/  ISETP.GT.AND P5, PT, R3.reuse, RZ, P0 ;  /* 0x000000ff0300720c */ /* 0x040fe400007a4270 */
[----:B------:R-:W-:Y:S01]  /*5a70*/  F2FP.F16.F32.PACK_AB R63, RZ, R63 ;  /* 0x0000003fff3f723e */ /* 0x000fe200000000ff */
[----:B------:R-:W-:Y:S01]  /*5a80*/  @P2 STG.E.U16 desc[UR36][R8.64+0x90], R62 ;  /* 0x0000903e08002986 */ /* 0x000fe2000c101524 */
[----:B------:R-:W-:Y:S02]  /*5a90*/  F2FP.F16.F32.PACK_AB R64, RZ, R64 ;  /* 0x00000040ff40723e */ /* 0x000fe400000000ff */
[----:B------:R-:W-:Y:S01]  /*5aa0*/  ISETP.GT.AND P2, PT, R3, 0x8, P1 ;  /* 0x000000080300780c */ /* 0x000fe20000f44270 */
[----:B------:R-:W-:Y:S01]  /*5ab0*/  @P3 STG.E.U16 desc[UR36][R8.64+0x92], R63 ;  /* 0x0000923f08003986 */ /* 0x000fe2000c101524 */
[----:B------:R-:W-:-:S02]  /*5ac0*/  ISETP.GT.AND P1, PT, R4, 0x58, PT ;  /* 0x000000580400780c */ /* 0x000fc40003f24270 */
[----:B------:R-:W-:Y:S01]  /*5ad0*/  F2FP.F16.F32.PACK_AB R65, RZ, R65 ;  /* 0x00000041ff41723e */ /* 0x000fe200000000ff */
[----:B------:R-:W-:Y:S01]  /*5ae0*/  @P4 STG.E.U16 desc[UR36][R6.64+0xa0], R64 ;  /* 0x0000a04006004986 */ /* 0x000fe2000c101524 */
[C---:B------:R-:W-:Y:S02]  /*5af0*/  ISETP.GT.AND P3, PT, R3.reuse, 0x8, P0 ;  /* 0x000000080300780c */ /* 0x040fe40000764270 */
[----:B------:R-:W-:Y:S01]  /*5b00*/  ISETP.GT.AND P0, PT, R4, 0x59, PT ;  /* 0x000000590400780c */ /* 0x000fe20003f04270 */
[----:B------:R-:W-:Y:S01]  /*5b10*/  @P5 STG.E.U16 desc[UR36][R6.64+0xa2], R65 ;  /* 0x0000a24106005986 */ /* 0x000fe2000c101524 */
[C---:B------:R-:W-:Y:S02]  /*5b20*/  ISETP.GT.AND P4, PT, R3.reuse, RZ, P1 ;  /* 0x000000ff0300720c */ /* 0x040fe40000f84270 */
[----:B------:R-:W-:Y:S02]  /*5b30*/  F2FP.F16.F32.PACK_AB R66, RZ, R66 ;  /* 0x00000042ff42723e */ /* 0x000fe400000000ff */
[----:B------:R-:W-:-:S02]  /*5b40*/  ISETP.GT.AND P5, PT, R3, RZ, P0 ;  /* 0x000000ff0300720c */ /* 0x000fc400007a4270 */
[----:B------:R-:W-:Y:S01]  /*5b50*/  F2FP.F16.F32.PACK_AB R67, RZ, R67 ;  /* 0x00000043ff43723e */ /* 0x000fe200000000ff */
[----:B------:R-:W-:Y:S01]  /*5b60*/  @P2 STG.E.U16 desc[UR36][R8.64+0xa0], R66 ;  /* 0x0000a04208002986 */ /* 0x000fe2000c101524 */
[----:B------:R-:W-:Y:S02]  /*5b70*/  F2FP.F16.F32.PACK_AB R68, RZ, R68 ;  /* 0x00000044ff44723e */ /* 0x000fe400000000ff */
[C---:B------:R-:W-:Y:S01]  /*5b80*/  ISETP.GT.AND P2, PT, R3.reuse, 0x8, P1 ;  /* 0x000000080300780c */ /* 0x040fe20000f44270 */
[----:B------:R-:W-:Y:S01]  /*5b90*/  @P3 STG.E.U16 desc[UR36][R8.64+0xa2], R67 ;  /* 0x0000a24308003986 */ /* 0x000fe2000c101524 */
[----:B------:R-:W-:Y:S02]  /*5ba0*/  ISETP.GT.AND P1, PT, R4, 0x60, PT ;  /* 0x000000600400780c */ /* 0x000fe40003f24270 */
[----:B------:R-:W-:Y:S01]  /*5bb0*/  F2FP.F16.F32.PACK_AB R69, RZ, R69 ;  /* 0x00000045ff45723e */ /* 0x000fe200000000ff */
[----:B------:R-:W-:Y:S01]  /*5bc0*/  @P4 STG.E.U16 desc[UR36][R6.64+0xb0], R68 ;  /* 0x0000b04406004986 */ /* 0x000fe2000c101524 */
[----:B------:R-:W-:-:S02]  /*5bd0*/  ISETP.GT.AND P3, PT, R3, 0x8, P0 ;  /* 0x000000080300780c */ /* 0x000fc40000764270 */
[----:B------:R-:W-:Y:S01]  /*5be0*/  ISETP.GT.AND P0, PT, R4, 0x61, PT ;  /* 0x000000610400780c */ /* 0x000fe20003f04270 */
[----:B------:R-:W-:Y:S01]  /*5bf0*/  @P5 STG.E.U16 desc[UR36][R6.64+0xb2], R69 ;  /* 0x0000b24506005986 */ /* 0x000fe2000c101524 */
[C---:B------:R-:W-:Y:S02]  /*5c00*/  ISETP.GT.AND P4, PT, R3.reuse, RZ, P1 ;  /* 0x000000ff0300720c */ /* 0x040fe40000f84270 */
[----:B------:R-:W-:Y:S02]  /*5c10*/  ISETP.GT.AND P5, PT, R3, RZ, P0 ;  /* 0x000000ff0300720c */ /* 0x000fe400007a4270 */
[----:B------:R-:W-:Y:S02]  /*5c20*/  F2FP.F16.F32.PACK_AB R70, RZ, R70 ;  /* 0x00000046ff46723e */ /* 0x000fe400000000ff */
[----:B------:R-:W-:Y:S02]  /*5c30*/  F2FP.F16.F32.PACK_AB R71, RZ, R71 ;  /* 0x00000047ff47723e */ /* 0x000fe400000000ff */
[----:B------:R-:W-:Y:S01]  /*5c40*/  F2FP.F16.F32.PACK_AB R72, RZ, R72 ;  /* 0x00000048ff48723e */ /* 0x000fe200000000ff */
[----:B------:R-:W-:Y:S01]  /*5c50*/  @P2 STG.E.U16 desc[UR36][R8.64+0xb0], R70 ;  /* 0x0000b04608002986 */ /* 0x000fe2000c101524 */
[----:B------:R-:W-:-:S02]  /*5c60*/  F2FP.F16.F32.PACK_AB R73, RZ, R73 ;  /* 0x00000049ff49723e */ /* 0x000fc400000000ff */
[C---:B------:R-:W-:Y:S01]  /*5c70*/  ISETP.GT.AND P1, PT, R3.reuse, 0x8, P1 ;  /* 0x000000080300780c */ /* 0x040fe20000f24270 */
[----:B------:R-:W-:Y:S01]  /*5c80*/  @P3 STG.E.U16 desc[UR36][R8.64+0xb2], R71 ;  /* 0x0000b24708003986 */ /* 0x000fe2000c101524 */
[C---:B------:R-:W-:Y:S02]  /*5c90*/  ISETP.GT.AND P2, PT, R3.reuse, 0x8, P0 ;  /* 0x000000080300780c */ /* 0x040fe40000744270 */
[C---:B------:R-:W-:Y:S01]  /*5ca0*/  ISETP.GT.AND P0, PT, R4.reuse, 0x69, PT ;  /* 0x000000690400780c */ /* 0x040fe20003f04270 */
[----:B------:R-:W-:Y:S01]  /*5cb0*/  @P4 STG.E.U16 desc[UR36][R6.64+0xc0], R72 ;  /* 0x0000c04806004986 */ /* 0x000fe2000c101524 */
[----:B------:R-:W-:Y:S02]  /*5cc0*/  ISETP.GT.AND P4, PT, R4, 0x68, PT ;  /* 0x000000680400780c */ /* 0x000fe40003f84270 */
[----:B------:R-:W-:Y:S01]  /*5cd0*/  F2FP.F16.F32.PACK_AB R74, RZ, R74 ;  /* 0x0000004aff4a723e */ /* 0x000fe200000000ff */
[----:B------:R-:W-:Y:S01]  /*5ce0*/  @P5 STG.E.U16 desc[UR36][R6.64+0xc2], R73 ;  /* 0x0000c24906005986 */ /* 0x000fe2000c101524 */
[----:B------:R-:W-:-:S02]  /*5cf0*/  ISETP.GT.AND P5, PT, R3, RZ, P4 ;  /* 0x000000ff0300720c */ /* 0x000fc400027a4270 */
[C---:B------:R-:W-:Y:S01]  /*5d00*/  ISETP.GT.AND P3, PT, R3.reuse, RZ, P0 ;  /* 0x000000ff0300720c */ /* 0x040fe20000764270 */
[----:B------:R-:W-:Y:S01]  /*5d10*/  @P1 STG.E.U16 desc[UR36][R8.64+0xc0], R74 ;  /* 0x0000c04a08001986 */ /* 0x000fe2000c101524 */
[----:B------:R-:W-:Y:S02]  /*5d20*/  F2FP.F16.F32.PACK_AB R75, RZ, R75 ;  /* 0x0000004bff4b723e */ /* 0x000fe400000000ff */
[----:B------:R-:W-:Y:S02]  /*5d30*/  F2FP.F16.F32.PACK_AB R76, RZ, R76 ;  /* 0x0000004cff4c723e */ /* 0x000fe400000000ff */
[C---:B------:R-:W-:Y:S01]  /*5d40*/  ISETP.GT.AND P4, PT, R3.reuse, 0x8, P4 ;  /* 0x000000080300780c */ /* 0x040fe20002784270 */
[----:B------:R-:W-:Y:S01]  /*5d50*/  @P2 STG.E.U16 desc[UR36][R8.64+0xc2], R75 ;  /* 0x0000c24b08002986 */ /* 0x000fe2000c101524 */
[----:B------:R-:W-:Y:S02]  /*5d60*/  F2FP.F16.F32.PACK_AB R77, RZ, R77 ;  /* 0x0000004dff4d723e */ /* 0x000fe400000000ff */
[----:B------:R-:W-:Y:S01]  /*5d70*/  ISETP.GT.AND P2, PT, R4, 0x71, PT ;  /* 0x000000710400780c */ /* 0x000fe20003f44270 */
[----:B------:R-:W-:Y:S01]  /*5d80*/  @P5 STG.E.U16 desc[UR36][R6.64+0xd0], R76 ;  /* 0x0000d04c06005986 */ /* 0x000fe2000c101524 */
[----:B------:R-:W-:-:S02]  /*5d90*/  ISETP.GT.AND P5, PT, R3, 0x8, P0 ;  /* 0x000000080300780c */ /* 0x000fc400007a4270 */
[C---:B------:R-:W-:Y:S01]  /*5da0*/  ISETP.GT.AND P1, PT, R4.reuse, 0x78, PT ;  /* 0x000000780400780c */ /* 0x040fe20003f24270 */
[----:B------:R-:W-:Y:S01]  /*5db0*/  @P3 STG.E.U16 desc[UR36][R6.64+0xd2], R77 ;  /* 0x0000d24d06003986 */ /* 0x000fe2000c101524 */
[C---:B------:R-:W-:Y:S02]  /*5dc0*/  ISETP.GT.AND P3, PT, R4.reuse, 0x70, PT ;  /* 0x000000700400780c */ /* 0x040fe40003f64270 */
[----:B------:R-:W-:Y:S01]  /*5dd0*/  ISETP.GT.AND P0, PT, R4, 0x79, PT ;  /* 0x000000790400780c */ /* 0x000fe20003f04270 */
[----:B------:R-:W-:Y:S01]  /*5de0*/  @P4 IMAD.MOV.U32 R4, RZ, RZ, R8 ;  /* 0x000000ffff044224 */ /* 0x000fe200078e0008 */
[----:B------:R-:W-:Y:S01]  /*5df0*/  F2FP.F16.F32.PACK_AB R78, RZ, R78 ;  /* 0x0000004eff4e723e */ /* 0x000fe200000000ff */
[----:B------:R-:W-:Y:S01]  /*5e00*/  @P4 IMAD.MOV.U32 R5, RZ, RZ, R9 ;  /* 0x000000ffff054224 */ /* 0x000fe200078e0009 */
[----:B------:R-:W-:Y:S02]  /*5e10*/  F2FP.F16.F32.PACK_AB R79, RZ, R79 ;  /* 0x0000004fff4f723e */ /* 0x000fe400000000ff */
[----:B------:R-:W-:-:S02]  /*5e20*/  F2FP.F16.F32.PACK_AB R80, RZ, R80 ;  /* 0x00000050ff50723e */ /* 0x000fc400000000ff */
[----:B------:R0:W-:Y:S01]  /*5e30*/  @P4 STG.E.U16 desc[UR36][R4.64+0xd0], R78 ;  /* 0x0000d04e04004986 */ /* 0x0001e2000c101524 */
[C---:B------:R-:W-:Y:S02]  /*5e40*/  ISETP.GT.AND P4, PT, R3.reuse, RZ, P2 ;  /* 0x000000ff0300720c */ /* 0x040fe40001784270 */
[----:B------:R-:W-:Y:S02]  /*5e50*/  F2FP.F16.F32.PACK_AB R81, RZ, R81 ;  /* 0x00000051ff51723e */ /* 0x000fe400000000ff */
[----:B------:R-:W-:Y:S02]  /*5e60*/  ISETP.GT.AND P2, PT, R3, 0x8, P2 ;  /* 0x000000080300780c */ /* 0x000fe40001744270 */
[----:B------:R-:W-:Y:S02]  /*5e70*/  F2FP.F16.F32.PACK_AB R82, RZ, R82 ;  /* 0x00000052ff52723e */ /* 0x000fe400000000ff */
[----:B------:R-:W-:Y:S02]  /*5e80*/  F2FP.F16.F32.PACK_AB R83, RZ, R83 ;  /* 0x00000053ff53723e */ /* 0x000fe400000000ff */
[----:B------:R-:W-:Y:S01]  /*5e90*/  F2FP.F16.F32.PACK_AB R84, RZ, R84 ;  /* 0x00000054ff54723e */ /* 0x000fe200000000ff */
[----:B0-----:R-:W-:Y:S01]  /*5ea0*/  @P5 IMAD.MOV.U32 R4, RZ, RZ, R8 ;  /* 0x000000ffff045224 */ /* 0x001fe200078e0008 */
[----:B------:R-:W-:Y:S01]  /*5eb0*/  F2FP.F16.F32.PACK_AB R85, RZ, R85 ;  /* 0x00000055ff55723e */ /* 0x000fe200000000ff */
[----:B------:R-:W-:Y:S01]  /*5ec0*/  @P5 IMAD.MOV.U32 R5, RZ, RZ, R9 ;  /* 0x000000ffff055224 */ /* 0x000fe200078e0009 */
[----:B------:R-:W-:-:S02]  /*5ed0*/  F2FP.F16.F32.PACK_AB R86, RZ, R86 ;  /* 0x00000056ff56723e */ /* 0x000fc400000000ff */
[----:B------:R-:W-:Y:S02]  /*5ee0*/  F2FP.F16.F32.PACK_AB R87, RZ, R87 ;  /* 0x00000057ff57723e */ /* 0x000fe400000000ff */
[----:B------:R0:W-:Y:S01]  /*5ef0*/  @P5 STG.E.U16 desc[UR36][R4.64+0xd2], R79 ;  /* 0x0000d24f04005986 */ /* 0x0001e2000c101524 */
[C---:B------:R-:W-:Y:S02]  /*5f00*/  ISETP.GT.AND P5, PT, R3.reuse, RZ, P3 ;  /* 0x000000ff0300720c */ /* 0x040fe40001fa4270 */
[----:B------:R-:W-:-:S11]  /*5f10*/  ISETP.GT.AND P3, PT, R3, 0x8, P3 ;  /* 0x000000080300780c */ /* 0x000fd60001f64270 */
[----:B0-----:R-:W-:Y:S02]  /*5f20*/  @P5 IMAD.MOV.U32 R4, RZ, RZ, R6 ;  /* 0x000000ffff045224 */ /* 0x001fe400078e0006 */
[----:B------:R-:W-:-:S05]  /*5f30*/  @P5 IMAD.MOV.U32 R5, RZ, RZ, R7 ;  /* 0x000000ffff055224 */ /* 0x000fca00078e0007 */
[----:B------:R0:W-:Y:S01]  /*5f40*/  @P5 STG.E.U16 desc[UR36][R4.64+0xe0], R80 ;  /* 0x0000e05004005986 */ /* 0x0001e2000c101524 */
[C---:B------:R-:W-:Y:S02]  /*5f50*/  ISETP.GT.AND P5, PT, R3.reuse, RZ, P0 ;  /* 0x000000ff0300720c */ /* 0x040fe400007a4270 */
[----:B------:R-:W-:Y:S01]  /*5f60*/  ISETP.GT.AND P0, PT, R3, 0x8, P0 ;  /* 0x000000080300780c */ /* 0x000fe20000704270 */
[----:B0-----:R-:W-:Y:S02]  /*5f70*/  @P4 IMAD.MOV.U32 R4, RZ, RZ, R6 ;  /* 0x000000ffff044224 */ /* 0x001fe400078e0006 */
[----:B------:R-:W-:-:S05]  /*5f80*/  @P4 IMAD.MOV.U32 R5, RZ, RZ, R7 ;  /* 0x000000ffff054224 */ /* 0x000fca00078e0007 */
[----:B------:R0:W-:Y:S01]  /*5f90*/  @P4 STG.E.U16 desc[UR36][R4.64+0xe2], R81 ;  /* 0x0000e25104004986 */ /* 0x0001e2000c101524 */
[C---:B------:R-:W-:Y:S02]  /*5fa0*/  ISETP.GT.AND P4, PT, R3.reuse, RZ, P1 ;  /* 0x000000ff0300720c */ /* 0x040fe40000f84270 */
[----:B------:R-:W-:Y:S01]  /*5fb0*/  ISETP.GT.AND P1, PT, R3, 0x8, P1 ;  /* 0x000000080300780c */ /* 0x000fe20000f24270 */
[----:B0-----:R-:W-:Y:S02]  /*5fc0*/  @P3 IMAD.MOV.U32 R4, RZ, RZ, R8 ;  /* 0x000000ffff043224 */ /* 0x001fe400078e0008 */
[----:B------:R-:W-:-:S05]  /*5fd0*/  @P3 IMAD.MOV.U32 R5, RZ, RZ, R9 ;  /* 0x000000ffff053224 */ /* 0x000fca00078e0009 */
[----:B------:R0:W-:Y:S02]  /*5fe0*/  @P3 STG.E.U16 desc[UR36][R4.64+0xe0], R82 ;  /* 0x0000e05204003986 */ /* 0x0001e4000c101524 */
[----:B0-----:R-:W-:Y:S02]  /*5ff0*/  @P2 IMAD.MOV.U32 R4, RZ, RZ, R8 ;  /* 0x000000ffff042224 */ /* 0x001fe400078e0008 */
[----:B------:R-:W-:-:S05]  /*6000*/  @P2 IMAD.MOV.U32 R5, RZ, RZ, R9 ;  /* 0x000000ffff052224 */ /* 0x000fca00078e0009 */
[----:B------:R0:W-:Y:S02]  /*6010*/  @P2 STG.E.U16 desc[UR36][R4.64+0xe2], R83 ;  /* 0x0000e25304002986 */ /* 0x0001e4000c101524 */
[----:B0-----:R-:W-:Y:S02]  /*6020*/  @P4 IMAD.MOV.U32 R4, RZ, RZ, R6 ;  /* 0x000000ffff044224 */ /* 0x001fe400078e0006 */
[----:B------:R-:W-:-:S05]  /*6030*/  @P4 IMAD.MOV.U32 R5, RZ, RZ, R7 ;  /* 0x000000ffff054224 */ /* 0x000fca00078e0007 */
[----:B------:R0:W-:Y:S04]  /*6040*/  @P4 STG.E.U16 desc[UR36][R4.64+0xf0], R84 ;  /* 0x0000f05404004986 */ /* 0x0001e8000c101524 */
[----:B------:R1:W-:Y:S01]  /*6050*/  @P5 STG.E.U16 desc[UR36][R6.64+0xf2], R85 ;  /* 0x0000f25506005986 */ /* 0x0003e2000c101524 */
[----:B0-----:R-:W-:Y:S02]  /*6060*/  @P1 IMAD.MOV.U32 R4, RZ, RZ, R8 ;  /* 0x000000ffff041224 */ /* 0x001fe400078e0008 */
[----:B------:R-:W-:-:S05]  /*6070*/  @P1 IMAD.MOV.U32 R5, RZ, RZ, R9 ;  /* 0x000000ffff051224 */ /* 0x000fca00078e0009 */
[----:B------:R1:W-:Y:S04]  /*6080*/  @P1 STG.E.U16 desc[UR36][R4.64+0xf0], R86 ;  /* 0x0000f05604001986 */ /* 0x0003e8000c101524 */
[----:B------:R1:W-:Y:S02]  /*6090*/  @P0 STG.E.U16 desc[UR36][R8.64+0xf2], R87 ;  /* 0x0000f25708000986 */ /* 0x0003e4000c101524 */
.L_x_161:
[----:B------:R-:W-:Y:S05]  /*60a0*/  BSYNC B0 ;  /* 0x0000000000007941 */ /* 0x000fea0003800000 */
.L_x_35:
[----:B------:R-:W-:Y:S01]  /*60b0*/  ULDC UR4, c[0x0][0xc] ;  /* 0x0000030000047ab9 */ /* 0x000fe20000000800 */
[----:B------:R-:W-:Y:S01]  /*60c0*/  ULDC UR5, c[0x0][0x10] ;  /* 0x0000040000057ab9 */ /* 0x000fe20000000800 */
[----:B------:R-:W4:Y:S01]  /*60d0*/  LDC R3, c[0x0][0x14] ;  /* 0x00000500ff037b82 */ /* 0x000f220000000800 */
[----:B------:R-:W-:Y:S01]  /*60e0*/  UIMAD.WIDE.U32 UR4, UR4, UR5, URZ ;  /* 0x00000005040472a5 */ /* 0x000fe2000f8e003f */
[----:B------:R-:W-:Y:S02]  /*60f0*/  IMAD.MOV.U32 R93, RZ, RZ, -0x1 ;  /* 0xffffffffff5d7424 */ /* 0x000fe400078e00ff */
[----:B------:R-:W-:-:S03]  /*6100*/  IMAD.MOV.U32 R91, RZ, RZ, -0x1 ;  /* 0xffffffffff5b7424 */ /* 0x000fc600078e00ff */
[----:B----4-:R-:W-:-:S04]  /*6110*/  IMAD.WIDE.U32 R16, R3, UR4, R16 ;  /* 0x0000000403107c25 */ /* 0x010fc8000f8e0010 */
[----:B------:R-:W-:Y:S01]  /*6120*/  IMAD R3, R3, UR5, RZ ;  /* 0x0000000503037c24 */ /* 0x000fe2000f8e02ff */
[----:B------:R-:W-:Y:S02]  /*6130*/  ULDC.64 UR4, c[0x0][0x650] ;  /* 0x0001940000047ab9 */ /* 0x000fe40000000a00 */
[----:B------:R-:W-:Y:S01]  /*6140*/  ISETP.GE.U32.AND P0, PT, R16, UR4, PT ;  /* 0x0000000410007c0c */ /* 0x000fe2000bf06070 */
[--C-:B------:R-:W-:Y:S01]  /*6150*/  IMAD.IADD R17, R17, 0x1, R3.reuse ;  /* 0x0000000111117824 */ /* 0x100fe200078e0203 */
[----:B------:R-:W-:-:S04]  /*6160*/  PRMT R3, RZ, 0x7610, R3 ;  /* 0x00007610ff037816 */ /* 0x000fc80000000003 */
[----:B------:R-:W-:-:S13]  /*6170*/  ISETP.GE.U32.AND.EX P0, PT, R17, UR5, PT, P0 ;  /* 0x0000000511007c0c */ /* 0x000fda000bf06100 */
[----:B------:R-:W-:Y:S05]  /*6180*/  @P0 BRA `(.L_x_162) ;  /* 0x0000000400640947 */ /* 0x000fea0003800000 */
[----:B---3--:R-:W3:Y:S01]  /*6190*/  S2R R12, SR_CTAID.X ;  /* 0x00000000000c7919 */ /* 0x008ee20000002500 */
[----:B------:R-:W4:Y:S01]  /*61a0*/  LDC.64 R10, c[0x0][0x628] ;  /* 0x00018a00ff0a7b82 */ /* 0x000f220000000a00 */
[----:B------:R-:W-:Y:S01]  /*61b0*/  ULDC UR4, c[0x0][0x150] ;  /* 0x0000540000047ab9 */ /* 0x000fe20000000800 */
[----:B-12---:R-:W-:Y:S01]  /*61c0*/  IMAD.MOV.U32 R8, RZ, RZ, R16 ;  /* 0x000000ffff087224 */ /* 0x006fe200078e0010 */
[----:B-----5:R-:W1:Y:S01]  /*61d0*/  S2R R24, SR_CTAID.Y ;  /* 0x0000000000187919 */ /* 0x020e620000002600 */
[----:B------:R-:W-:-:S04]  /*61e0*/  IMAD.MOV.U32 R9, RZ, RZ, R17 ;  /* 0x000000ffff097224 */ /* 0x000fc800078e0011 */
[----:B------:R-:W2:Y:S08]  /*61f0*/  LDC R21, c[0x0][0x144] ;  /* 0x00005100ff157b82 */ /* 0x000eb00000000800 */
[----:B------:R-:W0:Y:S08]  /*6200*/  LDC R0, c[0x0][0x630] ;  /* 0x00018c00ff007b82 */ /* 0x000e300000000800 */
[----:B------:R-:W0:Y:S01]  /*6210*/  LDC.64 R14, c[0x0][0x620] ;  /* 0x00018800ff0e7b82 */ /* 0x000e220000000a00 */
[----:B----4-:R-:W-:-:S04]  /*6220*/  ISETP.NE.U32.AND P0, PT, R10, RZ, PT ;  /* 0x000000ff0a00720c */ /* 0x010fc80003f05070 */
[----:B------:R-:W-:Y:S02]  /*6230*/  ISETP.NE.AND.EX P0, PT, R11, RZ, PT, P0 ;  /* 0x000000ff0b00720c */ /* 0x000fe40003f05300 */
[----:B---3--:R-:W-:-:S05]  /*6240*/  I2FP.F32.U32 R3, R12 ;  /* 0x0000000c00037245 */ /* 0x008fca0000201000 */
[----:B------:R-:W-:-:S04]  /*6250*/  FMUL R3, R3, UR4 ;  /* 0x0000000403037c20 */ /* 0x000fc80008400000 */
[----:B------:R3:W4:Y:S02]  /*6260*/  F2I.U32.TRUNC.NTZ R20, R3 ;  /* 0x0000000300147305 */ /* 0x000724000020f000 */
[----:B-12---:R-:W-:Y:S05]  /*6270*/  @!P0 BRA `(.L_x_163) ;  /* 0x0000000000288947 */ /* 0x006fea0003800000 */
[----:B---3--:R-:W1:Y:S02]  /*6280*/  LDC R3, c[0x0][0x634] ;  /* 0x00018d00ff037b82 */ /* 0x008e640000000800 */
[----:B-1----:R-:W-:-:S05]  /*6290*/  IADD3 R3, P0, R16, R3, RZ ;  /* 0x0000000310037210 */ /* 0x002fca0007f1e0ff */
[----:B------:R-:W-:-:S04]  /*62a0*/  IMAD.X R13, RZ, RZ, R17, P0 ;  /* 0x000000ffff0d7224 */ /* 0x000fc800000e0611 */
[----:B0-----:R-:W-:-:S04]  /*62b0*/  IMAD.WIDE.U32 R4, R13, R10, RZ ;  /* 0x0000000a0d047225 */ /* 0x001fc800078e00ff */
[----:B------:R-:W-:-:S04]  /*62c0*/  IMAD.WIDE.U32 R6, P0, R3, R11, R4 ;  /* 0x0000000b03067225 */ /* 0x000fc80007800004 */
[----:B------:R-:W-:-:S04]  /*62d0*/  IMAD.WIDE.U32 R4, R3, R10, RZ ;  /* 0x0000000a03047225 */ /* 0x000fc800078e00ff */
[----:B------:R-:W-:Y:S01]  /*62e0*/  IMAD.X R9, RZ, RZ, RZ, P0 ;  /* 0x000000ffff097224 */ /* 0x000fe200000e06ff */
[----:B------:R-:W-:Y:S01]  /*62f0*/  IADD3 RZ, P0, R5, R6, RZ ;  /* 0x0000000605ff7210 */ /* 0x000fe20007f1e0ff */
[----:B------:R-:W-:-:S04]  /*6300*/  IMAD.MOV.U32 R8, RZ, RZ, R7 ;  /* 0x000000ffff087224 */ /* 0x000fc800078e0007 */
[----:B------:R-:W-:-:S08]  /*6310*/  IMAD.WIDE.U32.X R8, R13, R11, R8, P0 ;  /* 0x0000000b0d087225 */ /* 0x000fd000000e0408 */
.L_x_163:
[----:B------:R-:W1:Y:S01]  /*6320*/  LDC.64 R28, c[0x0][0x640] ;  /* 0x00019000ff1c7b82 */ /* 0x000e620000000a00 */
[-CC-:B0-----:R-:W-:Y:S01]  /*6330*/  SHF.R.U64 R91, R8, R0.reuse, R9.reuse ;  /* 0x00000000085b7219 */ /* 0x181fe20000001209 */
[----:B----4-:R-:W-:Y:S01]  /*6340*/  IMAD.MOV R20, RZ, RZ, -R20 ;  /* 0x000000ffff147224 */ /* 0x010fe200078e0a14 */
[----:B------:R-:W-:Y:S01]  /*6350*/  SHF.R.U32.HI R0, RZ, R0, R9 ;  /* 0x00000000ff007219 */ /* 0x000fe20000011609 */
[----:B------:R-:W-:Y:S01]  /*6360*/  ULDC UR4, c[0x0][0x154] ;  /* 0x0000550000047ab9 */ /* 0x000fe20000000800 */
[----:B---3--:R-:W-:Y:S01]  /*6370*/  IADD3 R3, P0, RZ, -R91, RZ ;  /* 0x8000005bff037210 */ /* 0x008fe20007f1e0ff */
[----:B------:R-:W-:Y:S02]  /*6380*/  IMAD R21, R21, R20, R12 ;  /* 0x0000001415157224 */ /* 0x000fe400078e020c */
[----:B------:R-:W0:Y:S01]  /*6390*/  LDC R6, c[0x0][0x618] ;  /* 0x00018600ff067b82 */ /* 0x000e220000000800 */
[----:B------:R-:W-:Y:S02]  /*63a0*/  IMAD.MOV.U32 R7, RZ, RZ, 0x1 ;  /* 0x00000001ff077424 */ /* 0x000fe400078e00ff */
[----:B------:R-:W-:-:S04]  /*63b0*/  IMAD.X R5, RZ, RZ, ~R0, P0 ;  /* 0x000000ffff057224 */ /* 0x000fc800000e0e00 */
[-C--:B------:R-:W-:Y:S01]  /*63c0*/  IMAD R0, R5, R14.reuse, RZ ;  /* 0x0000000e05007224 */ /* 0x080fe200078e02ff */
[----:B------:R-:W2:Y:S01]  /*63d0*/  LDC R8, c[0x0][0x608] ;  /* 0x00018200ff087b82 */ /* 0x000ea20000000800 */
[----:B------:R-:W-:-:S04]  /*63e0*/  IMAD.WIDE.U32 R4, R3, R14, R16 ;  /* 0x0000000e03047225 */ /* 0x000fc800078e0010 */
[----:B------:R-:W-:Y:S01]  /*63f0*/  IMAD R3, R3, R15, R0 ;  /* 0x0000000f03037224 */ /* 0x000fe200078e0200 */
[----:B------:R-:W-:Y:S02]  /*6400*/  I2FP.F32.U32 R0, R24 ;  /* 0x0000001800007245 */ /* 0x000fe40000201000 */
[----:B------:R-:W3:Y:S01]  /*6410*/  LDC R26, c[0x0][0x658] ;  /* 0x00019600ff1a7b82 */ /* 0x000ee20000000800 */
[----:B------:R-:W-:Y:S01]  /*6420*/  IMAD.IADD R3, R5, 0x1, R3 ;  /* 0x0000000105037824 */ /* 0x000fe200078e0203 */
[----:B-1----:R-:W-:Y:S01]  /*6430*/  ISETP.NE.U32.AND P0, PT, R28, RZ, PT ;  /* 0x000000ff1c00720c */ /* 0x002fe20003f05070 */
[----:B------:R-:W-:Y:S01]  /*6440*/  FMUL R0, R0, UR4 ;  /* 0x0000000400007c20 */ /* 0x000fe20008400000 */
[----:B------:R-:W-:Y:S02]  /*6450*/  IMAD.MOV.U32 R5, RZ, RZ, -0x1 ;  /* 0xffffffffff057424 */ /* 0x000fe400078e00ff */
[----:B------:R-:W-:Y:S01]  /*6460*/  ISETP.NE.AND.EX P0, PT, R29, RZ, PT, P0 ;  /* 0x000000ff1d00720c */ /* 0x000fe20003f05300 */
[----:B------:R1:W4:Y:S01]  /*6470*/  F2I.U32.TRUNC.NTZ R13, R0 ;  /* 0x00000000000d7305 */ /* 0x000322000020f000 */
[----:B------:R-:W1:Y:S01]  /*6480*/  LDC R15, c[0x0][0x148] ;  /* 0x00005200ff0f7b82 */ /* 0x000e620000000800 */
[----:B0-----:R-:W-:-:S02]  /*6490*/  SHF.R.U64 R12, R4, R6, R3 ;  /* 0x00000006040c7219 */ /* 0x001fc40000001203 */
[----:B------:R-:W-:-:S05]  /*64a0*/  SHF.R.U32.HI R3, RZ, R6, R3 ;  /* 0x00000006ff037219 */ /* 0x000fca0000011603 */
[----:B------:R-:W0:Y:S01]  /*64b0*/  LDC R20, c[0x0][0x600] ;  /* 0x00018000ff147b82 */ /* 0x000e220000000800 */
[-CC-:B--2---:R-:W-:Y:S02]  /*64c0*/  SHF.R.U64 R10, R12, R8.reuse, R3.reuse ;  /* 0x000000080c0a7219 */ /* 0x184fe40000001203 */
[----:B------:R-:W-:-:S05]  /*64d0*/  SHF.R.U32.HI R3, RZ, R8, R3 ;  /* 0x00000008ff037219 */ /* 0x000fca0000011603 */
[----:B------:R-:W2:Y:S01]  /*64e0*/  LDC R27, c[0x0][0x648] ;  /* 0x00019200ff1b7b82 */ /* 0x000ea20000000800 */
[-C--:B---3--:R-:W-:Y:S02]  /*64f0*/  SHF.L.U32 R4, R5, R26.reuse, RZ ;  /* 0x0000001a05047219 */ /* 0x088fe400000006ff */
[-CC-:B------:R-:W-:Y:S02]  /*6500*/  SHF.R.U64 R14, R10, R26.reuse, R3.reuse ;  /* 0x0000001a0a0e7219 */ /* 0x180fe40000001203 */
[----:B------:R-:W-:Y:S02]  /*6510*/  SHF.R.U32.HI R5, RZ, R26, R3 ;  /* 0x0000001aff057219 */ /* 0x000fe40000011603 */
[----:B------:R-:W-:Y:S01]  /*6520*/  LOP3.LUT R25, RZ, R4, RZ, 0x33, !PT ;  /* 0x00000004ff197212 */ /* 0x000fe200078e33ff */
[----:B------:R-:W3:Y:S01]  /*6530*/  LDC R30, c[0x0][0x638] ;  /* 0x00018e00ff1e7b82 */ /* 0x000ee20000000800 */
[----:B------:R-:W-:Y:S01]  /*6540*/  SHF.L.U32 R26, R7, R26, RZ ;  /* 0x0000001a071a7219 */ /* 0x000fe200000006ff */
[----:B------:R-:W-:-:S06]  /*6550*/  IMAD.MOV.U32 R4, RZ, RZ, R14 ;  /* 0x000000ffff047224 */ /* 0x000fcc00078e000e */
[----:B------:R-:W0:Y:S01]  /*6560*/  LDC R31, c[0x0][0x610] ;  /* 0x00018400ff1f7b82 */ /* 0x000e220000000800 */
[----:B----4-:R-:W-:Y:S05]  /*6570*/  @!P0 BRA `(.L_x_164) ;  /* 0x0000000000288947 */ /* 0x010fea0003800000 */
        /* <DEDUP_REMOVED lines=10> */
.L_x_164:
[----:B------:R-:W-:Y:S01]  /*6620*/  ISETP.NE.AND P0, PT, R2, 0x1, PT ;  /* 0x000000010200780c */ /* 0x000fe20003f05270 */
[----:B0-----:R-:W-:Y:S01]  /*6630*/  VIADD R7, R20, 0xffffffff ;  /* 0xffffffff14077836 */ /* 0x001fe20000000000 */
[----:B-12---:R-:W-:Y:S01]  /*6640*/  SHF.R.U64 R0, R4, R27, R5 ;  /* 0x0000001b04007219 */ /* 0x006fe20000001205 */
[----:B------:R-:W-:Y:S01]  /*6650*/  IMAD.MOV R13, RZ, RZ, -R13 ;  /* 0x000000ffff0d7224 */ /* 0x000fe200078e0a0d */
[----:B------:R-:W-:Y:S01]  /*6660*/  LOP3.LUT R5, R10, R25, RZ, 0xc0, !PT ;  /* 0x000000190a057212 */ /* 0x000fe200078ec0ff */
[----:B------:R-:W-:Y:S01]  /*6670*/  IMAD.MOV.U32 R4, RZ, RZ, 0x1 ;  /* 0x00000001ff047424 */ /* 0x000fe200078e00ff */
[----:B------:R-:W-:Y:S01]  /*6680*/  LOP3.LUT R12, R12, R7, RZ, 0xc0, !PT ;  /* 0x000000070c0c7212 */ /* 0x000fe200078ec0ff */
[----:B------:R-:W-:Y:S02]  /*6690*/  IMAD.MOV R3, RZ, RZ, -R0 ;  /* 0x000000ffff037224 */ /* 0x000fe400078e0a00 */
[----:B------:R-:W-:Y:S02]  /*66a0*/  IMAD R0, R26, R0, R5 ;  /* 0x000000001a007224 */ /* 0x000fe400078e0205 */
[----:B---3--:R-:W-:-:S02]  /*66b0*/  IMAD R3, R3, R30, R14 ;  /* 0x0000001e03037224 */ /* 0x008fc400078e020e */
[----:B------:R-:W-:Y:S02]  /*66c0*/  @P0 IMAD R21, R15, R13, R24 ;  /* 0x0000000d0f150224 */ /* 0x000fe400078e0218 */
[----:B------:R-:W-:Y:S01]  /*66d0*/  IMAD R5, R3, R20, R12 ;  /* 0x0000001403057224 */ /* 0x000fe200078e020c */
[----:B------:R-:W-:Y:S01]  /*66e0*/  PRMT R3, R4, 0x7610, R3 ;  /* 0x0000761004037816 */ /* 0x000fe20000000003 */
[----:B------:R-:W-:-:S05]  /*66f0*/  IMAD R0, R0, R31, R21 ;  /* 0x0000001f00007224 */ /* 0x000fca00078e0215 */
[----:B------:R-:W-:Y:S02]  /*6700*/  SEL R93, R5, R0, !P0 ;  /* 0x00000000055d7207 */ /* 0x000fe40004000000 */
[----:B------:R-:W-:-:S07]  /*6710*/  SEL R0, R0, R5, !P0 ;  /* 0x0000000500007207 */ /* 0x000fce0004000000 */
.L_x_162:
[----:B------:R-:W-:Y:S01]  /*6720*/  LOP3.LUT P0, RZ, R3, 0xff, RZ, 0xc0, !PT ;  /* 0x000000ff03ff7812 */ /* 0x000fe2000780c0ff */
[----:B------:R-:W-:-:S12]  /*6730*/  IMAD.MOV.U32 R92, RZ, RZ, R0 ;  /* 0x000000ffff5c7224 */ /* 0x000fd800078e0000 */
[----:B------:R-:W-:Y:S05]  /*6740*/  @P0 BRA `(.L_x_165) ;  /* 0xffffffac000c0947 */ /* 0x000fea000383ffff */
[----:B------:R-:W-:Y:S05]  /*6750*/  EXIT ;  /* 0x000000000000794d */ /* 0x000fea0003800000 */
.L_x_8:
        /* <DEDUP_REMOVED lines=26> */
.L_x_167:
[----:B------:R-:W0:Y:S01]  /*6900*/  LDC.64 R28, c[0x0][0x640] ;  /* 0x00019000ff1c7b82 */ /* 0x000e220000000a00 */
[-CC-:B------:R-:W-:Y:S01]  /*6910*/  SHF.R.U64 R22, R12, R6.reuse, R13.reuse ;  /* 0x000000060c167219 */ /* 0x180fe2000000120d */
[----:B------:R-:W-:Y:S01]  /*6920*/  IMAD.MOV.U32 R30, RZ, RZ, 0x1 ;  /* 0x00000001ff1e7424 */ /* 0x000fe200078e00ff */
[----:B------:R-:W-:Y:S02]  /*6930*/  SHF.R.U32.HI R6, RZ, R6, R13 ;  /* 0x00000006ff067219 */ /* 0x000fe4000001160d */
        /* <DEDUP_REMOVED lines=8> */
[----:B------:R-:W-:Y:S01]  /*69c0*/  IMAD.IADD R9, R9, 0x1, R11 ;  /* 0x0000000109097824 */ /* 0x000fe200078e020b */
[----:B0-----:R-:W-:-:S04]  /*69d0*/  ISETP.NE.U32.AND P0, PT, R28, RZ, PT ;  /* 0x000000ff1c00720c */ /* 0x001fc80003f05070 */
[----:B------:R-:W-:Y:S02]  /*69e0*/  ISETP.NE.AND.EX P0, PT, R29, RZ, PT, P0 ;  /* 0x000000ff1d00720c */ /* 0x000fe40003f05300 */
[----:B------:R-:W0:Y:S01]  /*69f0*/  LDC R20, c[0x0][0x600] ;  /* 0x00018000ff147b82 */ /* 0x000e220000000800 */
[-CC-:B-1----:R-:W-:Y:S01]  /*6a00*/  SHF.R.U64 R14, R8, R10.reuse, R9.reuse ;  /* 0x0000000a080e7219 */ /* 0x182fe20000001209 */
[----:B------:R-:W-:Y:S01]  /*6a10*/  IMAD.MOV.U32 R8, RZ, RZ, -0x1 ;  /* 0xffffffffff087424 */ /* 0x000fe200078e00ff */
[----:B------:R-:W-:-:S05]  /*6a20*/  SHF.R.U32.HI R9, RZ, R10, R9 ;  /* 0x0000000aff097219 */ /* 0x000fca0000011609 */
[----:B------:R-:W1:Y:S01]  /*6a30*/  LDC R26, c[0x0][0x648] ;  /* 0x00019200ff1a7b82 */ /* 0x000e620000000800 */
[-CC-:B--2---:R-:W-:Y:S02]  /*6a40*/  SHF.R.U64 R21, R14, R12.reuse, R9.reuse ;  /* 0x0000000c0e157219 */ /* 0x184fe40000001209 */
[----:B------:R-:W-:-:S05]  /*6a50*/  SHF.R.U32.HI R6, RZ, R12, R9 ;  /* 0x0000000cff067219 */ /* 0x000fca0000011609 */
[----:B------:R-:W2:Y:S01]  /*6a60*/  LDC R27, c[0x0][0x638] ;  /* 0x00018e00ff1b7b82 */ /* 0x000ea20000000800 */
[-C--:B---3--:R-:W-:Y:S02]  /*6a70*/  SHF.L.U32 R8, R8, R25.reuse, RZ ;  /* 0x0000001908087219 */ /* 0x088fe400000006ff */
[-CC-:B------:R-:W-:Y:S02]  /*6a80*/  SHF.R.U64 R23, R21, R25.reuse, R6.reuse ;  /* 0x0000001915177219 */ /* 0x180fe40000001206 */
[----:B------:R-:W-:Y:S02]  /*6a90*/  LOP3.LUT R32, RZ, R8, RZ, 0x33, !PT ;  /* 0x00000008ff207212 */ /* 0x000fe400078e33ff */
[----:B------:R-:W-:Y:S01]  /*6aa0*/  SHF.R.U32.HI R9, RZ, R25, R6 ;  /* 0x00000019ff097219 */ /* 0x000fe20000011606 */
[----:B------:R-:W3:Y:S01]  /*6ab0*/  LDC R31, c[0x0][0x610] ;  /* 0x00018400ff1f7b82 */ /* 0x000ee20000000800 */
[----:B------:R-:W-:Y:S01]  /*6ac0*/  IMAD.MOV.U32 R8, RZ, RZ, R23 ;  /* 0x000000ffff087224 */ /* 0x000fe200078e0017 */
[----:B------:R-:W-:Y:S06]  /*6ad0*/  @!P0 BRA `(.L_x_168) ;  /* 0x0000000000288947 */ /* 0x000fec0003800000 */
        /* <DEDUP_REMOVED lines=10> */
.L_x_168:
[----:B------:R-:W-:Y:S02]  /*6b80*/  ISETP.NE.AND P0, PT, R2, 0x1, PT ;  /* 0x000000010200780c */ /* 0x000fe40003f05270 */
[----:B-1----:R-:W-:Y:S01]  /*6b90*/  SHF.R.U64 R6, R8, R26, R9 ;  /* 0x0000001a08067219 */ /* 0x002fe20000001209 */
[----:B0-----:R-:W-:Y:S01]  /*6ba0*/  VIADD R9, R20, 0xffffffff ;  /* 0xffffffff14097836 */ /* 0x001fe20000000000 */
[----:B------:R-:W-:Y:S02]  /*6bb0*/  SHF.L.U32 R30, R30, R25, RZ ;  /* 0x000000191e1e7219 */ /* 0x000fe400000006ff */
[----:B------:R-:W-:Y:S01]  /*6bc0*/  LOP3.LUT R5, R21, R32, RZ, 0xc0, !PT ;  /* 0x0000002015057212 */ /* 0x000fe200078ec0ff */
[----:B------:R-:W-:-:S04]  /*6bd0*/  IMAD.MOV R8, RZ, RZ, -R6 ;  /* 0x000000ffff087224 */ /* 0x000fc800078e0a06 */
[----:B------:R-:W-:Y:S01]  /*6be0*/  IMAD R6, R30, R6, R5 ;  /* 0x000000061e067224 */ /* 0x000fe200078e0205 */
[----:B------:R-:W-:Y:S01]  /*6bf0*/  LOP3.LUT R5, R14, R9, RZ, 0xc0, !PT ;  /* 0x000000090e057212 */ /* 0x000fe200078ec0ff */
[----:B------:R-:W-:Y:S02]  /*6c00*/  @P0 IMAD R3, R7, R24, R4 ;  /* 0x0000001807030224 */ /* 0x000fe400078e0204 */
[----:B--2---:R-:W-:Y:S02]  /*6c10*/  IMAD R4, R8, R27, R23 ;  /* 0x0000001b08047224 */ /* 0x004fe400078e0217 */
[----:B---3--:R-:W-:Y:S02]  /*6c20*/  IMAD R3, R6, R31, R3 ;  /* 0x0000001f06037224 */ /* 0x008fe400078e0203 */
[----:B------:R-:W-:Y:S02]  /*6c30*/  IMAD R4, R4, R20, R5 ;  /* 0x0000001404047224 */ /* 0x000fe400078e0205 */
[----:B------:R-:W-:-:S02]  /*6c40*/  IMAD.MOV.U32 R8, RZ, RZ, 0x1 ;  /* 0x00000001ff087424 */ /* 0x000fc400078e00ff */
[----:B------:R-:W-:Y:S01]  /*6c50*/  IMAD.MOV.U32 R6, RZ, RZ, R22 ;  /* 0x000000ffff067224 */ /* 0x000fe200078e0016 */
[----:B------:R-:W-:Y:S02]  /*6c60*/  SEL R20, R4, R3, !P0 ;  /* 0x0000000304147207 */ /* 0x000fe40004000000 */
[----:B------:R-:W-:-:S07]  /*6c70*/  SEL R21, R3, R4, !P0 ;  /* 0x0000000403157207 */ /* 0x000fce0004000000 */
.L_x_166:
[----:B------:R-:W-:-:S08]  /*6c80*/  NOP ;  /* 0x0000000000007918 */ /* 0x000fd00000000000 */
[----:B------:R-:W0:-:S00]  /*6c90*/  USETMAXREG.DEALLOC.CTAPOOL 0x28 ;  /* 0x00000028000079c8 */ /* 0x000e0000080e0500 */
[----:B0-----:R-:W-:-:S13]  /*6ca0*/  ISETP.NE.AND P0, PT, R0, RZ, PT ;  /* 0x000000ff0000720c */ /* 0x001fda0003f05270 */
[----:B------:R-:W-:Y:S05]  /*6cb0*/  @P0 EXIT ;  /* 0x000000000000094d */ /* 0x000fea0003800000 */
[----:B------:R-:W-:Y:S01]  /*6cc0*/  LOP3.LUT P0, RZ, R8, 0xff, RZ, 0xc0, !PT ;  /* 0x000000ff08ff7812 */ /* 0x000fe2000780c0ff */
[----:B------:R-:W-:Y:S02]  /*6cd0*/  IMAD.MOV.U32 R0, RZ, RZ, 0x1 ;  /* 0x00000001ff007424 */ /* 0x000fe400078e00ff */
[----:B------:R-:W-:-:S10]  /*6ce0*/  IMAD.MOV.U32 R3, RZ, RZ, RZ ;  /* 0x000000ffff037224 */ /* 0x000fd400078e00ff */
[----:B------:R-:W-:Y:S05]  /*6cf0*/  @!P0 BRA `(.L_x_169) ;  /* 0x0000000c00488947 */ /* 0x000fea0003800000 */
[----:B------:R-:W0:Y:S01]  /*6d00*/  LDC R0, c[0x0][0x28c] ;  /* 0x0000a300ff007b82 */ /* 0x000e220000000800 */
[----:B------:R-:W1:Y:S01]  /*6d10*/  S2R R12, SR_CgaCtaId ;  /* 0x00000000000c7919 */ /* 0x000e620000008800 */
[----:B------:R-:W-:Y:S01]  /*6d20*/  ULDC UR5, c[0x0][0x600] ;  /* 0x0001800000057ab9 */ /* 0x000fe20000000800 */
[----:B------:R-:W-:Y:S01]  /*6d30*/  ULDC UR4, c[0x0][0xc] ;  /* 0x0000030000047ab9 */ /* 0x000fe20000000800 */
[----:B------:R-:W-:Y:S01]  /*6d40*/  UIADD3 UR16, UR5, -0x1, URZ ;  /* 0xffffffff05107890 */ /* 0x000fe2000fffe03f */
[----:B------:R-:W-:Y:S01]  /*6d50*/  BSSY B0, `(.L_x_169) ;  /* 0x00000cc000007945 */ /* 0x000fe20003800000 */
[----:B------:R-:W-:Y:S01]  /*6d60*/  ULDC UR6, c[0x0][0x658] ;  /* 0x0001960000067ab9 */ /* 0x000fe20000000800 */
[----:B------:R-:W-:Y:S01]  /*6d70*/  ULDC UR5, c[0x0][0x10] ;  /* 0x0000040000057ab9 */ /* 0x000fe20000000800 */
[----:B------:R-:W-:Y:S01]  /*6d80*/  UMOV UR7, 0xffffffff ;  /* 0xffffffff00077882 */ /* 0x000fe20000000000 */
[----:B------:R-:W-:Y:S01]  /*6d90*/  UMOV UR8, 0x1 ;  /* 0x0000000100087882 */ /* 0x000fe20000000000 */
[----:B------:R-:W-:Y:S01]  /*6da0*/  UIMAD.WIDE.U32 UR4, UR4, UR5, URZ ;  /* 0x00000005040472a5 */ /* 0x000fe2000f8e003f */
[----:B------:R-:W-:Y:S01]  /*6db0*/  IMAD.MOV.U32 R9, RZ, RZ, 0x1 ;  /* 0x00000001ff097424 */ /* 0x000fe200078e00ff */
[----:B------:R-:W-:Y:S01]  /*6dc0*/  USHF.L.U32 UR7, UR7, UR6, URZ ;  /* 0x0000000607077299 */ /* 0x000fe2000800063f */
[----:B------:R-:W-:Y:S01]  /*6dd0*/  LOP3.LUT R8, R19, 0x2, RZ, 0xfc, !PT ;  /* 0x0000000213087812 */ /* 0x000fe200078efcff */
[----:B------:R-:W-:-:S02]  /*6de0*/  USHF.L.U32 UR18, UR8, UR6, URZ ;  /* 0x0000000608127299 */ /* 0x000fc4000800063f */
[----:B------:R-:W-:Y:S01]  /*6df0*/  ULOP3.LUT UR17, URZ, UR7, URZ, 0x33, !UPT ;  /* 0x000000073f117292 */ /* 0x000fe2000f8e333f */
[----:B------:R-:W-:Y:S01]  /*6e00*/  ULDC UR6, c[0x0][0x14] ;  /* 0x0000050000067ab9 */ /* 0x000fe20000000800 */
[----:B------:R-:W-:Y:S01]  /*6e10*/  ULDC.64 UR22, c[0x0][0x198] ;  /* 0x0000660000167ab9 */ /* 0x000fe20000000a00 */
[----:B------:R-:W-:Y:S02]  /*6e20*/  UIMAD.WIDE.U32 UR20, UR4, UR6, URZ ;  /* 0x00000006041472a5 */ /* 0x000fe4000f8e003f */
[----:B------:R-:W-:Y:S01]  /*6e30*/  UIMAD UR13, UR5, UR6, URZ ;  /* 0x00000006050d72a4 */ /* 0x000fe2000f8e023f */
[----:B0-----:R-:W-:-:S03]  /*6e40*/  VIADD R0, R0, 0x1f ;  /* 0x0000001f00007836 */ /* 0x001fc60000000000 */
[----:B------:R-:W-:Y:S02]  /*6e50*/  UIADD3 UR13, UR21, UR13, URZ ;  /* 0x0000000d150d7290 */ /* 0x000fe4000fffe03f */
[----:B------:R-:W-:-:S04]  /*6e60*/  SHF.R.S32.HI R3, RZ, 0x1f, R0 ;  /* 0x0000001fff037819 */ /* 0x000fc80000011400 */
[----:B------:R-:W-:Y:S01]  /*6e70*/  LEA.HI R10, R3, R0, RZ, 0x5 ;  /* 0x00000000030a7211 */ /* 0x000fe200078f28ff */
[C---:B-1----:R-:W-:Y:S02]  /*6e80*/  IMAD.SHL.U32 R11, R12.reuse, 0x20, RZ ;  /* 0x000000200c0b7824 */ /* 0x042fe400078e00ff */
[----:B------:R-:W-:Y:S01]  /*6e90*/  IMAD.SHL.U32 R12, R12, 0x400, RZ ;  /* 0x000004000c0c7824 */ /* 0x000fe200078e00ff */
[----:B------:R-:W-:Y:S01]  /*6ea0*/  SHF.R.S32.HI R10, RZ, 0x5, R10 ;  /* 0x00000005ff0a7819 */ /* 0x000fe2000001140a */
[----:B------:R-:W-:Y:S01]  /*6eb0*/  IMAD.MOV.U32 R0, RZ, RZ, 0x1 ;  /* 0x00000001ff007424 */ /* 0x000fe200078e00ff */
[----:B------:R-:W-:Y:S01]  /*6ec0*/  LOP3.LUT R11, R11, 0x60, RZ, 0xc0, !PT ;  /* 0x000000600b0b7812 */ /* 0x000fe200078ec0ff */
[----:B------:R-:W-:Y:S01]  /*6ed0*/  IMAD.MOV.U32 R3, RZ, RZ, RZ ;  /* 0x000000ffff037224 */ /* 0x000fe200078e00ff */
[----:B------:R-:W-:Y:S01]  /*6ee0*/  LOP3.LUT R12, R12, 0xc00, RZ, 0xc0, !PT ;  /* 0x00000c000c0c7812 */ /* 0x000fe200078ec0ff */
[----:B------:R-:W-:-:S07]  /*6ef0*/  VIADD R13, R10, 0x1 ;  /* 0x000000010a0d7836 */ /* 0x000fce0000000000 */
.L_x_180:
[----:B------:R-:W-:-:S03]  /*6f00*/  UMOV UR4, 0xffffffff ;  /* 0xffffffff00047882 */ /* 0x000fc60000000000 */
[----:B------:R-:W-:Y:S05]  /*6f10*/  BRA.DIV UR4, `(.L_x_170) ;  /* 0x0000001604107947 */ /* 0x000fea000b800000 */
[----:B------:R-:W-:-:S13]  /*6f20*/  ELECT P6, URZ, PT ;  /* 0x00000000003f782f */ /* 0x000fda00038c0000 */
.L_x_201:
[----:B------:R-:W0:Y:S01]  /*6f30*/  LDC R4, c[0x0][0x28c] ;  /* 0x0000a300ff047b82 */ /* 0x000e220000000800 */
[----:B------:R-:W-:Y:S01]  /*6f40*/  BSSY B1, `(.L_x_171) ;  /* 0x0000038000017945 */ /* 0x000fe20003800000 */
[----:B0-----:R-:W-:-:S13]  /*6f50*/  ISETP.LT.OR P6, PT, R4, 0x1, !P6 ;  /* 0x000000010400780c */ /* 0x001fda00077c1670 */
[----:B------:R-:W-:Y:S05]  /*6f60*/  @P6 BRA `(.L_x_172) ;  /* 0x0000000000d46947 */ /* 0x000fea0003800000 */
[----:B------:R-:W-:Y:S02]  /*6f70*/  IMAD.SHL.U32 R21, R21, 0x80, RZ ;  /* 0x0000008015157824 */ /* 0x000fe400078e00ff */
[----:B------:R-:W-:Y:S02]  /*6f80*/  IMAD R20, R20, 0x80, R11 ;  /* 0x0000008014147824 */ /* 0x000fe400078e020b */
[----:B------:R-:W-:Y:S02]  /*6f90*/  IMAD.MOV.U32 R24, RZ, RZ, RZ ;  /* 0x000000ffff187224 */ /* 0x000fe400078e00ff */
[----:B------:R-:W-:Y:S02]  /*6fa0*/  IMAD.MOV.U32 R4, RZ, RZ, R13 ;  /* 0x000000ffff047224 */ /* 0x000fe400078e000d */
[----:B------:R-:W-:Y:S02]  /*6fb0*/  IMAD.MOV.U32 R5, RZ, RZ, R0 ;  /* 0x000000ffff057224 */ /* 0x000fe400078e0000 */
[----:B------:R-:W-:-:S07]  /*6fc0*/  IMAD.MOV.U32 R7, RZ, RZ, R3 ;  /* 0x000000ffff077224 */ /* 0x000fce00078e0003 */
.L_x_175:
[----:B------:R-:W0:Y:S01]  /*6fd0*/  S2R R15, SR_CgaCtaId ;  /* 0x00000000000f7919 */ /* 0x000e220000008800 */
[----:B------:R-:W-:Y:S02]  /*6fe0*/  MOV R14, 0x400 ;  /* 0x00000400000e7802 */ /* 0x000fe40000000f00 */
[----:B------:R-:W-:Y:S02]  /*6ff0*/  LOP3.LUT P1, RZ, R18, 0x7f, RZ, 0xc0, !PT ;  /* 0x0000007f12ff7812 */ /* 0x000fe4000782c0ff */
[----:B0-----:R-:W-:Y:S02]  /*7000*/  LEA R22, R15, R14, 0x18 ;  /* 0x0000000e0f167211 */ /* 0x001fe400078ec0ff */
[----:B------:R-:W-:-:S09]  /*7010*/  SHF.L.U32 R14, R5, 0x1f, RZ ;  /* 0x0000001f050e7819 */ /* 0x000fd200000006ff */
[----:B------:R-:W0:Y:S01]  /*7020*/  @!P1 LDC R15, c[0x0][0x500] ;  /* 0x00014000ff0f9b82 */ /* 0x000e220000000800 */
[----:B------:R-:W-:-:S04]  /*7030*/  IMAD R23, R7, 0x8, R22 ;  /* 0x0000000807177824 */ /* 0x000fc800078e0216 */
[----:B------:R-:W1:Y:S02]  /*7040*/  SYNCS.PHASECHK.TRANS64.TRYWAIT P0, [R23+URZ+0x70], R14 ;  /* 0x0000700e170075a7 */ /* 0x000e64000800017f */
[----:B-1----:R-:W-:Y:S05]  /*7050*/  @!P0 BRA `(.L_x_173) ;  /* 0x0000001000e08947 */ /* 0x002fea0003800000 */
.L_x_202:
[----:B-1----:R-:W-:Y:S01]  /*7060*/  PRMT R14, R8, 0x9910, RZ ;  /* 0x00009910080e7816 */ /* 0x002fe200000000ff */
[----:B0-----:R0:W-:Y:S03]  /*7070*/  @!P1 SYNCS.ARRIVE.TRANS64 RZ, [R23+URZ], R15 ;  /* 0x0000000f17ff99a7 */ /* 0x0011e6000800003f */
[----:B------:R-:W-:-:S13]  /*7080*/  ISETP.NE.AND P0, PT, R14, 0x2, PT ;  /* 0x000000020e00780c */ /* 0x000fda0003f05270 */
[----:B0-----:R-:W-:Y:S05]  /*7090*/  @P0 BRA `(.L_x_174) ;  /* 0x0000000000040947 */ /* 0x001fea0003800000 */
[----:B------:R-:W-:Y:S01]  /*70a0*/  BPT.TRAP 0x1 ;  /* 0x000000040000795c */ /* 0x000fe20000300000 */
.L_x_174:
[----:B------:R-:W-:Y:S01]  /*70b0*/  IMAD R14, R7, 0x1000, R12 ;  /* 0x00001000070e7824 */ /* 0x000fe200078e020c */
[----:B------:R-:W-:Y:S01]  /*70c0*/  R2UR UR9, R23 ;  /* 0x00000000170972ca */ /* 0x000fe200000e0000 */
[--C-:B------:R-:W-:Y:S01]  /*70d0*/  IMAD R15, R7, 0x2000, R22.reuse ;  /* 0x00002000070f7824 */ /* 0x100fe200078e0216 */
[----:B------:R-:W-:Y:S01]  /*70e0*/  UIADD3 UR4, UP0, UR22, 0xf0, URZ ;  /* 0x000000f016047890 */ /* 0x000fe2000ff1e03f */
[----:B------:R-:W-:Y:S01]  /*70f0*/  IMAD R14, R14, 0x2, R22 ;  /* 0x000000020e0e7824 */ /* 0x000fe200078e0216 */
[----:B------:R-:W-:Y:S01]  /*7100*/  R2UR UR11, R21 ;  /* 0x00000000150b72ca */ /* 0x000fe200000e0000 */
[----:B------:R-:W-:Y:S01]  /*7110*/  VIADD R4, R4, 0xffffffff ;  /* 0xffffffff04047836 */ /* 0x000fe20000000000 */
[----:B------:R-:W-:Y:S01]  /*7120*/  R2UR UR5, R15 ;  /* 0x000000000f0572ca */ /* 0x000fe200000e0000 */
[----:B------:R-:W-:Y:S01]  /*7130*/  UIADD3 UR24, UP1, UR22, 0x1f0, URZ ;  /* 0x000001f016187890 */ /* 0x000fe2000ff3e03f */
[----:B------:R-:W-:Y:S01]  /*7140*/  R2UR UR8, R14 ;  /* 0x000000000e0872ca */ /* 0x000fe200000e0000 */
[----:B------:R-:W-:Y:S01]  /*7150*/  VIADD R7, R7, 0x1 ;  /* 0x0000000107077836 */ /* 0x000fe20000000000 */
[----:B------:R-:W-:Y:S01]  /*7160*/  R2UR UR10, R24 ;  /* 0x00000000180a72ca */ /* 0x000fe200000e0000 */
[----:B------:R-:W-:Y:S01]  /*7170*/  UIADD3.X UR25, URZ, UR23, URZ, UP1, !UPT ;  /* 0x000000173f197290 */ /* 0x000fe20008ffe43f */
[----:B------:R-:W-:Y:S01]  /*7180*/  R2UR UR12, R6 ;  /* 0x00000000060c72ca */ /* 0x000fe200000e0000 */
[----:B------:R-:W-:Y:S01]  /*7190*/  UMOV UR6, 0x0 ;  /* 0x0000000000067882 */ /* 0x000fe20000000000 */
[----:B------:R-:W-:Y:S01]  /*71a0*/  R2UR UR19, R20 ;  /* 0x00000000141372ca */ /* 0x000fe200000e0000 */
[----:B------:R-:W-:Y:S01]  /*71b0*/  UMOV UR7, 0x10000000 ;  /* 0x1000000000077882 */ /* 0x000fe20000000000 */
[----:B------:R-:W-:Y:S01]  /*71c0*/  ISETP.GT.AND P1, PT, R4, 0x1, PT ;  /* 0x000000010400780c */ /* 0x000fe20003f24270 */
[----:B------:R-:W-:Y:S01]  /*71d0*/  UMOV UR26, 0xf0000 ;  /* 0x000f0000001a7882 */ /* 0x000fe20000000000 */
[C---:B------:R-:W-:Y:S01]  /*71e0*/  ISETP.NE.AND P0, PT, R7.reuse, 0xe, PT ;  /* 0x0000000e0700780c */ /* 0x040fe20003f05270 */
[----:B------:R-:W-:Y:S01]  /*71f0*/  UIADD3 UR14, UR5, 0x200, URZ ;  /* 0x00000200050e7890 */ /* 0x000fe2000fffe03f */
[----:B------:R-:W-:Y:S01]  /*7200*/  VIADD R24, R24, 0x20 ;  /* 0x0000002018187836 */ /* 0x000fe20000000000 */
[----:B------:R-:W-:Y:S01]  /*7210*/  UIADD3.X UR5, URZ, UR23, URZ, UP0, !UPT ;  /* 0x000000173f057290 */ /* 0x000fe200087fe43f */
[----:B------:R-:W-:Y:S01]  /*7220*/  SEL R14, RZ, 0x1, P0 ;  /* 0x00000001ff0e7807 */ /* 0x000fe20000000000 */
[----:B------:R-:W-:Y:S01]  /*7230*/  UIADD3 UR15, UR8, 0x1c200, URZ ;  /* 0x0001c200080f7890 */ /* 0x000fe2000fffe03f */
[----:B------:R-:W-:-:S02]  /*7240*/  SEL R7, R7, RZ, P0 ;  /* 0x000000ff07077207 */ /* 0x000fc40000000000 */
[----:B------:R-:W-:Y:S01]  /*7250*/  UMOV UR8, UR14 ;  /* 0x0000000e00087c82 */ /* 0x000fe20008000000 */
[----:B------:R-:W-:-:S03]  /*7260*/  LOP3.LUT R5, R5, R14, RZ, 0x3c, !PT ;  /* 0x0000000e05057212 */ /* 0x000fc600078e3cff */
[----:B------:R0:W-:Y:S02]  /*7270*/  UTMALDG.3D [UR8], [UR4], desc[UR6] ;  /* 0x00000608040075b4 */ /* 0x0001e40008011000 */
[----:B0-----:R-:W-:Y:S01]  /*7280*/  UMOV UR8, UR15 ;  /* 0x0000000f00087c82 */ /* 0x001fe20008000000 */
[----:B------:R-:W-:Y:S02]  /*7290*/  UMOV UR11, UR19 ;  /* 0x00000013000b7c82 */ /* 0x000fe40008000000 */
[----:B------:R0:W-:Y:S02]  /*72a0*/  UTMALDG.3D.MULTICAST [UR8], [UR24], UR26, desc[UR6] ;  /* 0x00000608180073b4 */ /* 0x0001e4000801181a */
[----:B0-----:R-:W-:Y:S05]  /*72b0*/  @P1 BRA `(.L_x_175) ;  /* 0xfffffffc00441947 */ /* 0x001fea000383ffff */
.L_x_172:
[----:B------:R-:W-:Y:S05]  /*72c0*/  BSYNC B1 ;  /* 0x0000000000017941 */ /* 0x000fea0003800000 */
.L_x_171:
[----:B------:R-:W-:Y:S01]  /*72d0*/  LOP3.LUT P1, RZ, R9, 0xff, RZ, 0xc0, !PT ;  /* 0x000000ff09ff7812 */ /* 0x000fe2000782c0ff */
[C---:B------:R-:W-:Y:S01]  /*72e0*/  IMAD.IADD R6, R10.reuse, 0x1, R3 ;  /* 0x000000010a067824 */ /* 0x040fe200078e0203 */
[----:B------:R-:W-:Y:S01]  /*72f0*/  ULDC.64 UR4, c[0x0][0x650] ;  /* 0x0001940000047ab9 */ /* 0x000fe20000000a00 */
[----:B------:R-:W-:Y:S01]  /*7300*/  ISETP.GE.U32.AND P2, PT, R10, 0xe, PT ;  /* 0x0000000e0a00780c */ /* 0x000fe20003f46070 */
[----:B------:R-:W-:Y:S01]  /*7310*/  BSSY B1, `(.L_x_176) ;  /* 0x000006d000017945 */ /* 0x000fe20003800000 */
[----:B------:R-:W-:Y:S01]  /*7320*/  IMAD.MOV.U32 R21, RZ, RZ, -0x1 ;  /* 0xffffffffff157424 */ /* 0x000fe200078e00ff */
[----:B------:R-:W-:Y:S01]  /*7330*/  ISETP.GT.U32.AND P0, PT, R6, 0xd, PT ;  /* 0x0000000d0600780c */ /* 0x000fe20003f04070 */
[----:B------:R-:W-:Y:S01]  /*7340*/  IMAD.MOV.U32 R20, RZ, RZ, -0x1 ;  /* 0xffffffffff147424 */ /* 0x000fe200078e00ff */
[----:B------:R-:W-:Y:S02]  /*7350*/  SHF.R.U32.HI R4, RZ, 0x1, R6 ;  /* 0x00000001ff047819 */ /* 0x000fe40000011606 */
[----:B------:R-:W-:-:S02]  /*7360*/  ISETP.LT.U32.AND P0, PT, R10, 0xe, P0 ;  /* 0x0000000e0a00780c */ /* 0x000fc40000701070 */
[----:B------:R-:W-:Y:S01]  /*7370*/  PRMT R9, RZ, 0x7610, R9 ;  /* 0x00007610ff097816 */ /* 0x000fe20000000009 */
[----:B------:R-:W0:Y:S01]  /*7380*/  @P1 S2R R14, SR_CgaCtaId ;  /* 0x00000000000e1919 */ /* 0x000e220000008800 */
[----:B------:R-:W-:Y:S01]  /*7390*/  @P1 MOV R3, 0x400 ;  /* 0x0000040000031802 */ /* 0x000fe20000000f00 */
[----:B------:R-:W-:-:S05]  /*73a0*/  IMAD.WIDE.U32 R4, R4, -0x6db6db6d, RZ ;  /* 0x9249249304047825 */ /* 0x000fca00078e00ff */
[----:B------:R-:W-:Y:S02]  /*73b0*/  SHF.R.U32.HI R5, RZ, 0x2, R5 ;  /* 0x00000002ff057819 */ /* 0x000fe40000011605 */
[----:B------:R-:W-:Y:S02]  /*73c0*/  PRMT R4, RZ, 0x7610, R4 ;  /* 0x00007610ff047816 */ /* 0x000fe40000000004 */
[----:B0-----:R-:W-:-:S04]  /*73d0*/  @P1 LEA R3, R14, R3, 0x18 ;  /* 0x000000030e031211 */ /* 0x001fc800078ec0ff */
[----:B------:R0:W-:Y:S01]  /*73e0*/  @P1 SYNCS.ARRIVE.TRANS64.A1T0 RZ, [R3+URZ+0xf8], RZ ;  /* 0x0000f8ff03ff19a7 */ /* 0x0001e2000810003f */
[----:B------:R-:W-:-:S04]  /*73f0*/  IADD3 R16, P1, R16, UR20, RZ ;  /* 0x0000001410107c10 */ /* 0x000fc8000ff3e0ff */
[----:B------:R-:W-:Y:S02]  /*7400*/  IADD3.X R17, R17, UR13, RZ, P1, !PT ;  /* 0x0000000d11117c10 */ /* 0x000fe40008ffe4ff */
[----:B0-----:R-:W-:Y:S02]  /*7410*/  SEL R3, RZ, 0x1, !P0 ;  /* 0x00000001ff037807 */ /* 0x001fe40004000000 */
[----:B------:R-:W-:Y:S02]  /*7420*/  ISETP.GE.U32.AND P0, PT, R16, UR4, PT ;  /* 0x0000000410007c0c */ /* 0x000fe4000bf06070 */
[----:B------:R-:W-:Y:S01]  /*7430*/  LOP3.LUT R0, R0, R3, RZ, 0x3c, !PT ;  /* 0x0000000300007212 */ /* 0x000fe200078e3cff */
[----:B------:R-:W-:Y:S01]  /*7440*/  IMAD R3, R5, -0xe, R6 ;  /* 0xfffffff205037824 */ /* 0x000fe200078e0206 */
[----:B------:R-:W-:Y:S01]  /*7450*/  ISETP.GE.U32.AND.EX P0, PT, R17, UR5, PT, P0 ;  /* 0x0000000511007c0c */ /* 0x000fe2000bf06100 */
[----:B------:R-:W-:Y:S01]  /*7460*/  IMAD.MOV.U32 R6, RZ, RZ, -0x1 ;  /* 0xffffffffff067424 */ /* 0x000fe200078e00ff */
[----:B------:R-:W-:-:S11]  /*7470*/  @P2 LOP3.LUT R0, R0, 0x1, R5, 0x78, !PT ;  /* 0x0000000100002812 */ /* 0x000fd600078e7805 */
[----:B------:R-:W-:Y:S05]  /*7480*/  @P0 BRA `(.L_x_177) ;  /* 0x0000000400540947 */ /* 0x000fea0003800000 */
[----:B------:R-:W0:Y:S01]  /*7490*/  S2R R15, SR_CTAID.X ;  /* 0x00000000000f7919 */ /* 0x000e220000002500 */
[----:B------:R-:W-:Y:S01]  /*74a0*/  ULDC.64 UR4, c[0x0][0x628] ;  /* 0x00018a0000047ab9 */ /* 0x000fe20000000a00 */
[----:B------:R-:W-:Y:S01]  /*74b0*/  ULDC UR7, c[0x0][0x630] ;  /* 0x00018c0000077ab9 */ /* 0x000fe20000000800 */
[----:B------:R-:W-:Y:S01]  /*74c0*/  ISETP.NE.U32.AND P0, PT, RZ, UR4, PT ;  /* 0x00000004ff007c0c */ /* 0x000fe2000bf05070 */
[----:B------:R-:W1:Y:S01]  /*74d0*/  S2R R20, SR_CTAID.Y ;  /* 0x0000000000147919 */ /* 0x000e620000002600 */
[----:B------:R-:W-:Y:S01]  /*74e0*/  ULDC UR8, c[0x0][0x150] ;  /* 0x0000540000087ab9 */ /* 0x000fe20000000800 */
[----:B------:R-:W-:Y:S01]  /*74f0*/  IMAD.MOV.U32 R4, RZ, RZ, R16 ;  /* 0x000000ffff047224 */ /* 0x000fe200078e0010 */
[----:B------:R-:W-:Y:S01]  /*7500*/  ISETP.NE.AND.EX P0, PT, RZ, UR5, PT, P0 ;  /* 0x00000005ff007c0c */ /* 0x000fe2000bf05300 */
[----:B------:R-:W-:Y:S01]  /*7510*/  IMAD.MOV.U32 R5, RZ, RZ, R17 ;  /* 0x000000ffff057224 */ /* 0x000fe200078e0011 */
[----:B0-----:R-:W-:-:S11]  /*7520*/  I2FP.F32.U32 R22, R15 ;  /* 0x0000000f00167245 */ /* 0x001fd60000201000 */
[----:B------:R-:W-:Y:S05]  /*7530*/  @!P0 BRA `(.L_x_178) ;  /* 0x0000000000288947 */ /* 0x000fea0003800000 */
[----:B------:R-:W-:Y:S02]  /*7540*/  ULDC UR6, c[0x0][0x634] ;  /* 0x00018d0000067ab9 */ /* 0x000fe40000000800 */
[----:B------:R-:W-:-:S05]  /*7550*/  IADD3 R5, P0, R16, UR6, RZ ;  /* 0x0000000610057c10 */ /* 0x000fca000ff1e0ff */
[----:B------:R-:W-:-:S04]  /*7560*/  IMAD.X R21, RZ, RZ, R17, P0 ;  /* 0x000000ffff157224 */ /* 0x000fc800000e0611 */
[----:B------:R-:W-:-:S04]  /*7570*/  IMAD.WIDE.U32 R6, R21, UR4, RZ ;  /* 0x0000000415067c25 */ /* 0x000fc8000f8e00ff */
[----:B------:R-:W-:-:S04]  /*7580*/  IMAD.WIDE.U32 R6, P0, R5, UR5, R6 ;  /* 0x0000000505067c25 */ /* 0x000fc8000f800006 */
[----:B------:R-:W-:-:S04]  /*7590*/  IMAD.WIDE.U32 R4, R5, UR4, RZ ;  /* 0x0000000405047c25 */ /* 0x000fc8000f8e00ff */
[----:B------:R-:W-:Y:S01]  /*75a0*/  IMAD.MOV.U32 R4, RZ, RZ, R7 ;  /* 0x000000ffff047224 */ /* 0x000fe200078e0007 */
[----:B------:R-:W-:Y:S01]  /*75b0*/  IADD3 RZ, P1, R5, R6, RZ ;  /* 0x0000000605ff7210 */ /* 0x000fe20007f3e0ff */
[----:B------:R-:W-:-:S04]  /*75c0*/  IMAD.X R5, RZ, RZ, RZ, P0 ;  /* 0x000000ffff057224 */ /* 0x000fc800000e06ff */
[----:B------:R-:W-:-:S08]  /*75d0*/  IMAD.WIDE.U32.X R4, R21, UR5, R4, P1 ;  /* 0x0000000515047c25 */ /* 0x000fd000088e0404 */
.L_x_178:
[--C-:B------:R-:W-:Y:S01]  /*75e0*/  SHF.R.U64 R14, R4, UR7, R5.reuse ;  /* 0x00000007040e7c19 */ /* 0x100fe20008001205 */
[----:B------:R-:W-:Y:S01]  /*75f0*/  FMUL R22, R22, UR8 ;  /* 0x0000000816167c20 */ /* 0x000fe20008400000 */
[----:B------:R-:W-:Y:S01]  /*7600*/  SHF.R.U32.HI R4, RZ, UR7, R5 ;  /* 0x00000007ff047c19 */ /* 0x000fe20008011605 */
[----:B------:R-:W0:Y:S01]  /*7610*/  LDC R6, c[0x0][0x144] ;  /* 0x00005100ff067b82 */ /* 0x000e220000000800 */
[----:B------:R-:W-:Y:S01]  /*7620*/  IADD3 R5, P0, RZ, -R14, RZ ;  /* 0x8000000eff057210 */ /* 0x000fe20007f1e0ff */
[----:B------:R-:W-:Y:S01]  /*7630*/  ULDC UR6, c[0x0][0x154] ;  /* 0x0000550000067ab9 */ /* 0x000fe20000000800 */
[----:B-1----:R-:W-:Y:S01]  /*7640*/  I2FP.F32.U32 R7, R20 ;  /* 0x0000001400077245 */ /* 0x002fe20000201000 */
[----:B------:R-:W1:Y:S01]  /*7650*/  F2I.U32.TRUNC.NTZ R22, R22 ;  /* 0x0000001600167305 */ /* 0x000e62000020f000 */
[----:B------:R-:W-:Y:S01]  /*7660*/  ULDC.64 UR4, c[0x0][0x620] ;  /* 0x0001880000047ab9 */ /* 0x000fe20000000a00 */
[----:B------:R-:W-:Y:S01]  /*7670*/  IMAD.X R4, RZ, RZ, ~R4, P0 ;  /* 0x000000ffff047224 */ /* 0x000fe200000e0e04 */
[----:B------:R-:W-:Y:S01]  /*7680*/  ISETP.NE.AND P2, PT, R2, 0x1, PT ;  /* 0x000000010200780c */ /* 0x000fe20003f45270 */
[----:B------:R-:W-:Y:S01]  /*7690*/  FMUL R23, R7, UR6 ;  /* 0x0000000607177c20 */ /* 0x000fe20008400000 */
[----:B------:R-:W2:Y:S01]  /*76a0*/  LDC R25, c[0x0][0x148] ;  /* 0x00005200ff197b82 */ /* 0x000ea20000000800 */
[----:B------:R-:W-:Y:S01]  /*76b0*/  IMAD R4, R4, UR4, RZ ;  /* 0x0000000404047c24 */ /* 0x000fe2000f8e02ff */
[----:B------:R-:W-:-:S02]  /*76c0*/  ULDC.64 UR6, c[0x0][0x640] ;  /* 0x0001900000067ab9 */ /* 0x000fc40000000a00 */
[----:B------:R-:W-:Y:S01]  /*76d0*/  ISETP.NE.U32.AND P0, PT, RZ, UR6, PT ;  /* 0x00000006ff007c0c */ /* 0x000fe2000bf05070 */
[----:B------:R-:W3:Y:S01]  /*76e0*/  F2I.U32.TRUNC.NTZ R23, R23 ;  /* 0x0000001700177305 */ /* 0x000ee2000020f000 */
[C---:B------:R-:W-:Y:S02]  /*76f0*/  IMAD R7, R5.reuse, UR5, R4 ;  /* 0x0000000505077c24 */ /* 0x040fe4000f8e0204 */
[----:B------:R-:W-:Y:S01]  /*7700*/  IMAD.WIDE.U32 R4, R5, UR4, R16 ;  /* 0x0000000405047c25 */ /* 0x000fe2000f8e0010 */
[----:B------:R-:W-:Y:S01]  /*7710*/  ULDC UR4, c[0x0][0x618] ;  /* 0x0001860000047ab9 */ /* 0x000fe20000000800 */
[----:B------:R-:W-:Y:S02]  /*7720*/  ISETP.NE.AND.EX P0, PT, RZ, UR7, PT, P0 ;  /* 0x00000007ff007c0c */ /* 0x000fe4000bf05300 */
[----:B------:R-:W-:Y:S02]  /*7730*/  IMAD.IADD R5, R5, 0x1, R7 ;  /* 0x0000000105057824 */ /* 0x000fe400078e0207 */
[----:B-1----:R-:W-:-:S03]  /*7740*/  IMAD.MOV R22, RZ, RZ, -R22 ;  /* 0x000000ffff167224 */ /* 0x002fc600078e0a16 */
[----:B------:R-:W-:Y:S01]  /*7750*/  SHF.R.U64 R21, R4, UR4, R5 ;  /* 0x0000000404157c19 */ /* 0x000fe20008001205 */
[----:B0-----:R-:W-:Y:S01]  /*7760*/  IMAD R15, R6, R22, R15 ;  /* 0x00000016060f7224 */ /* 0x001fe200078e020f */
[----:B------:R-:W-:Y:S01]  /*7770*/  SHF.R.U32.HI R4, RZ, UR4, R5 ;  /* 0x00000004ff047c19 */ /* 0x000fe20008011605 */
[----:B------:R-:W-:Y:S01]  /*7780*/  ULDC UR4, c[0x0][0x608] ;  /* 0x0001820000047ab9 */ /* 0x000fe20000000800 */
[----:B---3--:R-:W-:Y:S02]  /*7790*/  IMAD.MOV R6, RZ, RZ, -R23 ;  /* 0x000000ffff067224 */ /* 0x008fe400078e0a17 */
[--C-:B------:R-:W-:Y:S02]  /*77a0*/  SHF.R.U64 R22, R21, UR4, R4.reuse ;  /* 0x0000000415167c19 */ /* 0x100fe40008001204 */
[----:B------:R-:W-:Y:S01]  /*77b0*/  SHF.R.U32.HI R5, RZ, UR4, R4 ;  /* 0x00000004ff057c19 */ /* 0x000fe20008011604 */
[----:B------:R-:W-:Y:S01]  /*77c0*/  ULDC UR4, c[0x0][0x658] ;  /* 0x0001960000047ab9 */ /* 0x000fe20000000800 */
[----:B--2---:R-:W-:-:S02]  /*77d0*/  @P2 IMAD R15, R25, R6, R20 ;  /* 0x00000006190f2224 */ /* 0x004fc400078e0214 */
[--C-:B------:R-:W-:Y:S02]  /*77e0*/  SHF.R.U64 R20, R22, UR4, R5.reuse ;  /* 0x0000000416147c19 */ /* 0x100fe40008001205 */
[----:B------:R-:W-:-:S03]  /*77f0*/  SHF.R.U32.HI R23, RZ, UR4, R5 ;  /* 0x00000004ff177c19 */ /* 0x000fc60008011605 */
[----:B------:R-:W-:Y:S02]  /*7800*/  IMAD.MOV.U32 R6, RZ, RZ, R20 ;  /* 0x000000ffff067224 */ /* 0x000fe400078e0014 */
[----:B------:R-:W-:Y:S01]  /*7810*/  IMAD.MOV.U32 R5, RZ, RZ, R23 ;  /* 0x000000ffff057224 */ /* 0x000fe200078e0017 */
[----:B------:R-:W-:Y:S06]  /*7820*/  @!P0 BRA `(.L_x_179) ;  /* 0x00000000002c8947 */ /* 0x000fec0003800000 */
        /* <DEDUP_REMOVED lines=9> */
[----:B------:R-:W-:-:S04]  /*78c0*/  IMAD.WIDE.U32.X R4, R23, UR7, R4, P1 ;  /* 0x0000000717047c25 */ /* 0x000fc800088e0404 */
[----:B------:R-:W-:-:S07]  /*78d0*/  IMAD.MOV.U32 R6, RZ, RZ, R4 ;  /* 0x000000ffff067224 */ /* 0x000fce00078e0004 */
.L_x_179:
[----:B------:R-:W-:Y:S01]  /*78e0*/  ULDC UR4, c[0x0][0x648] ;  /* 0x0001920000047ab9 */ /* 0x000fe20000000800 */
[----:B------:R-:W-:Y:S01]  /*78f0*/  LOP3.LUT R4, R22, UR17, RZ, 0xc0, !PT ;  /* 0x0000001116047c12 */ /* 0x000fe2000f8ec0ff */
[----:B------:R-:W-:Y:S01]  /*7900*/  ULDC UR5, c[0x0][0x610] ;  /* 0x0001840000057ab9 */ /* 0x000fe20000000800 */
[----:B------:R-:W-:Y:S01]  /*7910*/  SHF.R.U64 R5, R6, UR4, R5 ;  /* 0x0000000406057c19 */ /* 0x000fe20008001205 */
[----:B------:R-:W-:Y:S01]  /*7920*/  ULDC UR4, c[0x0][0x638] ;  /* 0x00018e0000047ab9 */ /* 0x000fe20000000800 */
[----:B------:R-:W-:-:S03]  /*7930*/  LOP3.LUT R21, R21, UR16, RZ, 0xc0, !PT ;  /* 0x0000001015157c12 */ /* 0x000fc6000f8ec0ff */
[----:B------:R-:W-:Y:S02]  /*7940*/  IMAD.MOV R7, RZ, RZ, -R5 ;  /* 0x000000ffff077224 */ /* 0x000fe400078e0a05 */
[----:B------:R-:W-:Y:S02]  /*7950*/  IMAD R4, R5, UR18, R4 ;  /* 0x0000001205047c24 */ /* 0x000fe4000f8e0204 */
[----:B------:R-:W-:Y:S01]  /*7960*/  IMAD R20, R7, UR4, R20 ;  /* 0x0000000407147c24 */ /* 0x000fe2000f8e0214 */
[----:B------:R-:W-:Y:S01]  /*7970*/  ULDC UR4, c[0x0][0x600] ;  /* 0x0001800000047ab9 */ /* 0x000fe20000000800 */
[----:B------:R-:W-:Y:S02]  /*7980*/  IMAD R15, R4, UR5, R15 ;  /* 0x00000005040f7c24 */ /* 0x000fe4000f8e020f */
[----:B------:R-:W-:Y:S02]  /*7990*/  IMAD R6, R20, UR4, R21 ;  /* 0x0000000414067c24 */ /* 0x000fe4000f8e0215 */
[----:B------:R-:W-:-:S03]  /*79a0*/  IMAD.MOV.U32 R4, RZ, RZ, 0x1 ;  /* 0x00000001ff047424 */ /* 0x000fc600078e00ff */
[----:B------:R-:W-:Y:S02]  /*79b0*/  SEL R20, R6, R15, !P2 ;  /* 0x0000000f06147207 */ /* 0x000fe40005000000 */
[----:B------:R-:W-:Y:S01]  /*79c0*/  SEL R21, R15, R6, !P2 ;  /* 0x000000060f157207 */ /* 0x000fe20005000000 */
[----:B------:R-:W-:-:S07]  /*79d0*/  IMAD.MOV.U32 R6, RZ, RZ, R14 ;  /* 0x000000ffff067224 */ /* 0x000fce00078e000e */
.L_x_177:
[----:B------:R-:W-:Y:S05]  /*79e0*/  BSYNC B1 ;  /* 0x0000000000017941 */ /* 0x000fea0003800000 */
.L_x_176:
[----:B------:R-:W-:-:S13]  /*79f0*/  LOP3.LUT P0, RZ, R4, 0xff, RZ, 0xc0, !PT ;  /* 0x000000ff04ff7812 */ /* 0x000fda000780c0ff */
[----:B------:R-:W-:Y:S05]  /*7a00*/  @P0 BRA `(.L_x_180) ;  /* 0xfffffff4003c0947 */ /* 0x000fea000383ffff */
[----:B------:R-:W-:Y:S05]  /*7a10*/  BSYNC B0 ;  /* 0x0000000000007941 */ /* 0x000fea0003800000 */
.L_x_169:
[----:B------:R-:W-:-:S03]  /*7a20*/  UMOV UR4, 0xffffffff ;  /* 0xffffffff00047882 */ /* 0x000fc60000000000 */
[----:B------:R-:W-:Y:S05]  /*7a30*/  BRA.DIV UR4, `(.L_x_181) ;  /* 0x0000000a047c7947 */ /* 0x000fea000b800000 */
[----:B------:R-:W-:-:S13]  /*7a40*/  ELECT P6, URZ, PT ;  /* 0x00000000003f782f */ /* 0x000fda00038c0000 */
.L_x_205:
[----:B------:R-:W-:Y:S04]  /*7a50*/  BSSY B0, `(.L_x_182) ;  /* 0x0000085000007945 */ /* 0x000fe80003800000 */
[----:B------:R-:W-:Y:S05]  /*7a60*/  @!P6 BRA `(.L_x_183) ;  /* 0x00000008000ce947 */ /* 0x000fea0003800000 */
[----:B------:R-:W-:-:S04]  /*7a70*/  LOP3.LUT R19, R19, 0x2, RZ, 0xfc, !PT ;  /* 0x0000000213137812 */ /* 0x000fc800078efcff */
[----:B------:R-:W-:-:S13]  /*7a80*/  ISETP.NE.AND P0, PT, R19, 0x3, PT ;  /* 0x000000031300780c */ /* 0x000fda0003f05270 */
[----:B------:R-:W-:Y:S05]  /*7a90*/  @!P0 BRA `(.L_x_184) ;  /* 0x0000000000048947 */ /* 0x000fea0003800000 */
[----:B------:R-:W-:Y:S01]  /*7aa0*/  BPT.TRAP 0x1 ;  /* 0x000000040000795c */ /* 0x000fe20000300000 */
.L_x_184:
[----:B------:R-:W0:Y:S01]  /*7ab0*/  S2R R5, SR_CgaCtaId ;  /* 0x0000000000057919 */ /* 0x000e220000008800 */
[----:B------:R-:W-:Y:S02]  /*7ac0*/  MOV R2, 0x400 ;  /* 0x0000040000027802 */ /* 0x000fe40000000f00 */
[----:B------:R-:W-:Y:S02]  /*7ad0*/  SHF.L.U32 R4, R0, 0x1f, RZ ;  /* 0x0000001f00047819 */ /* 0x000fe400000006ff */
[----:B0-----:R-:W-:-:S05]  /*7ae0*/  LEA R2, R5, R2, 0x18 ;  /* 0x0000000205027211 */ /* 0x001fca00078ec0ff */
[----:B------:R-:W-:-:S04]  /*7af0*/  VIADD R2, R2, 0x70 ;  /* 0x0000007002027836 */ /* 0x000fc80000000000 */
[C---:B------:R-:W-:Y:S02]  /*7b00*/  IMAD R7, R3.reuse, 0x8, R2 ;  /* 0x0000000803077824 */ /* 0x040fe400078e0202 */
[----:B------:R-:W-:Y:S02]  /*7b10*/  VIADD R3, R3, 0x1 ;  /* 0x0000000103037836 */ /* 0x000fe40000000000 */
[----:B------:R-:W0:Y:S03]  /*7b20*/  SYNCS.PHASECHK.TRANS64.TRYWAIT P0, [R7+URZ], R4 ;  /* 0x00000004070075a7 */ /* 0x000e26000800017f */
[----:B------:R-:W-:-:S04]  /*7b30*/  ISETP.NE.AND P1, PT, R3, 0xe, PT ;  /* 0x0000000e0300780c */ /* 0x000fc80003f25270 */
[----:B------:R-:W-:Y:S02]  /*7b40*/  SEL R5, RZ, 0x1, P1 ;  /* 0x00000001ff057807 */ /* 0x000fe40000800000 */
[----:B------:R-:W-:Y:S02]  /*7b50*/  SEL R3, R3, RZ, P1 ;  /* 0x000000ff03037207 */ /* 0x000fe40000800000 */
[----:B------:R-:W-:-:S03]  /*7b60*/  LOP3.LUT R6, R0, R5, RZ, 0x3c, !PT ;  /* 0x0000000500067212 */ /* 0x000fc600078e3cff */
[----:B------:R-:W-:Y:S01]  /*7b70*/  IMAD R8, R3, 0x8, R2 ;  /* 0x0000000803087824 */ /* 0x000fe200078e0202 */
[----:B------:R-:W-:Y:S01]  /*7b80*/  SHF.L.U32 R5, R6, 0x1f, RZ ;  /* 0x0000001f06057819 */ /* 0x000fe200000006ff */
[----:B0-----:R-:W-:Y:S06]  /*7b90*/  @!P0 BRA `(.L_x_185) ;  /* 0x0000000800448947 */ /* 0x001fec0003800000 */
.L_x_206:
[----:B------:R-:W1:Y:S01]  /*7ba0*/  SYNCS.PHASECHK.TRANS64.TRYWAIT P0, [R8+URZ], R5 ;  /* 0x00000005080075a7 */ /* 0x000e62000800017f */
[----:B------:R-:W-:-:S05]  /*7bb0*/  VIADD R0, R3, 0x1 ;  /* 0x0000000103007836 */ /* 0x000fca0000000000 */
[----:B------:R-:W-:-:S04]  /*7bc0*/  ISETP.NE.AND P1, PT, R0, 0xe, PT ;  /* 0x0000000e0000780c */ /* 0x000fc80003f25270 */
[----:B------:R-:W-:Y:S02]  /*7bd0*/  SEL R3, RZ, 0x1, P1 ;  /* 0x00000001ff037807 */ /* 0x000fe40000800000 */
[----:B0-----:R-:W-:Y:S02]  /*7be0*/  SEL R7, R0, RZ, P1 ;  /* 0x000000ff00077207 */ /* 0x001fe40000800000 */
[----:B------:R-:W-:-:S03]  /*7bf0*/  LOP3.LUT R6, R6, R3, RZ, 0x3c, !PT ;  /* 0x0000000306067212 */ /* 0x000fc600078e3cff */
[----:B------:R-:W-:Y:S01]  /*7c00*/  IMAD R9, R7, 0x8, R2 ;  /* 0x0000000807097824 */ /* 0x000fe200078e0202 */
[----:B------:R-:W-:Y:S01]  /*7c10*/  SHF.L.U32 R4, R6, 0x1f, RZ ;  /* 0x0000001f06047819 */ /* 0x000fe200000006ff */
[----:B-1----:R-:W-:Y:S06]  /*7c20*/  @!P0 BRA `(.L_x_186) ;  /* 0x0000000800348947 */ /* 0x002fec0003800000 */
.L_x_207:
[----:B------:R-:W1:Y:S01]  /*7c30*/  SYNCS.PHASECHK.TRANS64.TRYWAIT P0, [R9+URZ], R4 ;  /* 0x00000004090075a7 */ /* 0x000e62000800017f */
[----:B------:R-:W-:-:S05]  /*7c40*/  VIADD R0, R7, 0x1 ;  /* 0x0000000107007836 */ /* 0x000fca0000000000 */
[----:B------:R-:W-:-:S04]  /*7c50*/  ISETP.NE.AND P1, PT, R0, 0xe, PT ;  /* 0x0000000e0000780c */ /* 0x000fc80003f25270 */
[----:B------:R-:W-:Y:S02]  /*7c60*/  SEL R3, RZ, 0x1, P1 ;  /* 0x00000001ff037807 */ /* 0x000fe40000800000 */
[----:B------:R-:W-:Y:S02]  /*7c70*/  SEL R7, R0, RZ, P1 ;  /* 0x000000ff00077207 */ /* 0x000fe40000800000 */
[----:B------:R-:W-:-:S03]  /*7c80*/  LOP3.LUT R6, R6, R3, RZ, 0x3c, !PT ;  /* 0x0000000306067212 */ /* 0x000fc600078e3cff */
[----:B0-----:R-:W-:Y:S01]  /*7c90*/  IMAD R8, R7, 0x8, R2 ;  /* 0x0000000807087824 */ /* 0x001fe200078e0202 */
[----:B------:R-:W-:Y:S01]  /*7ca0*/  SHF.L.U32 R5, R6, 0x1f, RZ ;  /* 0x0000001f06057819 */ /* 0x000fe200000006ff */
[----:B-1----:R-:W-:Y:S06]  /*7cb0*/  @!P0 BRA `(.L_x_187) ;  /* 0x0000000800248947 */ /* 0x002fec0003800000 */
.L_x_208:
        /* <DEDUP_REMOVED lines=9> */
.L_x_209:
        /* <DEDUP_REMOVED lines=9> */
.L_x_210:
        /* <DEDUP_REMOVED lines=9> */
.L_x_211:
        /* <DEDUP_REMOVED lines=9> */
.L_x_212:
        /* <DEDUP_REMOVED lines=9> */
.L_x_213:
        /* <DEDUP_REMOVED lines=9> */
.L_x_214:
        /* <DEDUP_REMOVED lines=9> */
.L_x_215:
        /* <DEDUP_REMOVED lines=9> */
.L_x_216:
[----:B------:R-:W1:Y:S01]  /*8140*/  SYNCS.PHASECHK.TRANS64.TRYWAIT P0, [R8+URZ], R5 ;  /* 0x00000005080075a7 */ /* 0x000e62000800017f */
[----:B------:R-:W-:-:S05]  /*8150*/  VIADD R0, R7, 0x1 ;  /* 0x0000000107007836 */ /* 0x000fca0000000000 */
[----:B------:R-:W-:-:S04]  /*8160*/  ISETP.NE.AND P1, PT, R0, 0xe, PT ;  /* 0x0000000e0000780c */ /* 0x000fc80003f25270 */
[----:B------:R-:W-:Y:S02]  /*8170*/  SEL R3, RZ, 0x1, P1 ;  /* 0x00000001ff037807 */ /* 0x000fe40000800000 */
[----:B------:R-:W-:Y:S02]  /*8180*/  SEL R7, R0, RZ, P1 ;  /* 0x000000ff00077207 */ /* 0x000fe40000800000 */
[----:B0-----:R-:W-:-:S03]  /*8190*/  LOP3.LUT R9, R6, R3, RZ, 0x3c, !PT ;  /* 0x0000000306097212 */ /* 0x001fc600078e3cff */
[----:B------:R-:W-:Y:S01]  /*81a0*/  IMAD R11, R7, 0x8, R2 ;  /* 0x00000008070b7824 */ /* 0x000fe200078e0202 */
[----:B------:R-:W-:Y:S01]  /*81b0*/  SHF.L.U32 R6, R9, 0x1f, RZ ;  /* 0x0000001f09067819 */ /* 0x000fe200000006ff */
[----:B-1----:R-:W-:Y:S06]  /*81c0*/  @!P0 BRA `(.L_x_196) ;  /* 0x0000000400948947 */ /* 0x002fec0003800000 */
.L_x_217:
[----:B------:R-:W1:Y:S01]  /*81d0*/  SYNCS.PHASECHK.TRANS64.TRYWAIT P0, [R11+URZ], R6 ;  /* 0x000000060b0075a7 */ /* 0x000e62000800017f */
[----:B------:R-:W-:-:S05]  /*81e0*/  VIADD R0, R7, 0x1 ;  /* 0x0000000107007836 */ /* 0x000fca0000000000 */
[----:B------:R-:W-:-:S04]  /*81f0*/  ISETP.NE.AND P1, PT, R0, 0xe, PT ;  /* 0x0000000e0000780c */ /* 0x000fc80003f25270 */
[----:B------:R-:W-:Y:S02]  /*8200*/  SEL R4, RZ, 0x1, P1 ;  /* 0x00000001ff047807 */ /* 0x000fe40000800000 */
[----:B------:R-:W-:Y:S02]  /*8210*/  SEL R3, R0, RZ, P1 ;  /* 0x000000ff00037207 */ /* 0x000fe40000800000 */
[----:B------:R-:W-:Y:S01]  /*8220*/  LOP3.LUT R0, R9, R4, RZ, 0x3c, !PT ;  /* 0x0000000409007212 */ /* 0x000fe200078e3cff */
[----:B-1----:R-:W-:Y:S06]  /*8230*/  @!P0 BRA `(.L_x_197) ;  /* 0x00000004008c8947 */ /* 0x002fec0003800000 */
.L_x_218:
[----:B------:R-:W-:Y:S01]  /*8240*/  IMAD R3, R3, 0x8, R2 ;  /* 0x0000000803037824 */ /* 0x000fe200078e0202 */
[----:B------:R-:W-:-:S07]  /*8250*/  SHF.L.U32 R0, R0, 0x1f, RZ ;  /* 0x0000001f00007819 */ /* 0x000fce00000006ff */
.L_x_198:
[----:B--2---:R2:W3:Y:S02]  /*8260*/  SYNCS.PHASECHK.TRANS64.TRYWAIT P0, [R3+URZ], R0 ;  /* 0x00000000030075a7 */ /* 0x0044e4000800017f */
[----:B---3--:R-:W-:Y:S05]  /*8270*/  @!P0 NANOSLEEP.SYNCS 0x989680 ;  /* 0x009896800000895d */ /* 0x008fea0003900000 */
[----:B------:R-:W3:Y:S02]  /*8280*/  @!P0 SYNCS.PHASECHK.TRANS64 P0, [R3+URZ], R0 ;  /* 0x00000000030085a7 */ /* 0x000ee4000800007f */
[----:B---3--:R-:W-:Y:S05]  /*8290*/  @!P0 BRA `(.L_x_198) ;  /* 0xfffffffc00f08947 */ /* 0x008fea000383ffff */
.L_x_183:
[----:B------:R-:W-:Y:S05]  /*82a0*/  BSYNC B0 ;  /* 0x0000000000007941 */ /* 0x000fea0003800000 */
.L_x_182:
[----:B------:R-:W-:Y:S05]  /*82b0*/  EXIT ;  /* 0x000000000000794d */ /* 0x000fea0003800000 */
.L_x_22:
[----:B---3--:R3:W4:Y:S02]  /*82c0*/  SYNCS.PHASECHK.TRANS64.TRYWAIT P1, [R3+URZ], R0 ;  /* 0x00000000030075a7 */ /* 0x008724000802017f */
[----:B----4-:R-:W-:Y:S05]  /*82d0*/  @!P1 NANOSLEEP.SYNCS 0x989680 ;  /* 0x009896800000995d */ /* 0x010fea0003900000 */
[----:B------:R-:W4:Y:S02]  /*82e0*/  @!P1 SYNCS.PHASECHK.TRANS64 P1, [R3+URZ], R0 ;  /* 0x00000000030095a7 */ /* 0x000f24000802007f */
[----:B----4-:R-:W-:Y:S05]  /*82f0*/  @!P1 BRA `(.L_x_22) ;  /* 0xfffffffc00f09947 */ /* 0x010fea000383ffff */
[----:B------:R-:W-:Y:S05]  /*8300*/  BRA `(.L_x_21) ;  /* 0xffffff9000e47947 */ /* 0x000fea000383ffff */
.L_x_27:
[----:B-1----:R1:W2:Y:S02]  /*8310*/  SYNCS.PHASECHK.TRANS64.TRYWAIT P1, [R5+URZ], R4 ;  /* 0x00000004050075a7 */ /* 0x0022a4000802017f */
[----:B--2---:R-:W-:Y:S05]  /*8320*/  @!P1 NANOSLEEP.SYNCS 0x989680 ;  /* 0x009896800000995d */ /* 0x004fea0003900000 */
[----:B------:R-:W2:Y:S02]  /*8330*/  @!P1 SYNCS.PHASECHK.TRANS64 P1, [R5+URZ], R4 ;  /* 0x00000004050095a7 */ /* 0x000ea4000802007f */
[----:B--2---:R-:W-:Y:S05]  /*8340*/  @!P1 BRA `(.L_x_27) ;  /* 0xfffffffc00f09947 */ /* 0x004fea000383ffff */
[----:B------:R-:W-:Y:S05]  /*8350*/  BRA `(.L_x_26) ;  /* 0xffffff9400947947 */ /* 0x000fea000383ffff */
.L_x_170:
[----:B------:R-:W-:Y:S01]  /*8360*/  BSSY B1, `(.L_x_199) ;  /* 0x0000006000017945 */ /* 0x000fe20003800000 */
[----:B------:R-:W-:-:S07]  /*8370*/  IMAD.MOV.U32 R15, RZ, RZ, -0x1 ;  /* 0xffffffffff0f7424 */ /* 0x000fce00078e00ff */
[----:B------:R-:W-:Y:S05]  /*8380*/  WARPSYNC.COLLECTIVE R15, `(.L_x_200) ;  /* 0x000000000f0c7348 */ /* 0x000fea0003c00000 */
[----:B------:R-:W-:Y:S02]  /*8390*/  ELECT P6, UR62, PT ;  /* 0x00000000003e782f */ /* 0x000fe400038c0000 */
[----:B------:R-:W-:Y:S01]  /*83a0*/  MOV R14, UR62 ;  /* 0x0000003e000e7c02 */ /* 0x000fe20008000f00 */
[----:B------:R-:W-:Y:S10]  /*83b0*/  ENDCOLLECTIVE ;  /* 0x000000000000791b */ /* 0x000ff40003800000 */
.L_x_200:
[----:B------:R-:W-:Y:S05]  /*83c0*/  BSYNC B1 ;  /* 0x0000000000017941 */ /* 0x000fea0003800000 */
.L_x_199:
[----:B------:R-:W-:Y:S05]  /*83d0*/  BRA `(.L_x_201) ;  /* 0xffffffe800d47947 */ /* 0x000fea000383ffff */
.L_x_173:
[----:B-1----:R1:W2:Y:S02]  /*83e0*/  SYNCS.PHASECHK.TRANS64.TRYWAIT P0, [R23+URZ+0x70], R14 ;  /* 0x0000700e170075a7 */ /* 0x0022a4000800017f */
[----:B--2---:R-:W-:Y:S05]  /*83f0*/  @!P0 NANOSLEEP.SYNCS 0x989680 ;  /* 0x009896800000895d */ /* 0x004fea0003900000 */
[----:B------:R-:W2:Y:S02]  /*8400*/  @!P0 SYNCS.PHASECHK.TRANS64 P0, [R23+URZ+0x70], R14 ;  /* 0x0000700e170085a7 */ /* 0x000ea4000800007f */
[----:B--2---:R-:W-:Y:S05]  /*8410*/  @!P0 BRA `(.L_x_173) ;  /* 0xfffffffc00f08947 */ /* 0x004fea000383ffff */
[----:B------:R-:W-:Y:S05]  /*8420*/  BRA `(.L_x_202) ;  /* 0xffffffec000c7947 */ /* 0x000fea000383ffff */
.L_x_181:
[----:B------:R-:W-:Y:S01]  /*8430*/  BSSY B0, `(.L_x_203) ;  /* 0x0000006000007945 */ /* 0x000fe20003800000 */
[----:B------:R-:W-:-:S07]  /*8440*/  IMAD.MOV.U32 R15, RZ, RZ, -0x1 ;  /* 0xffffffffff0f7424 */ /* 0x000fce00078e00ff */
[----:B------:R-:W-:Y:S05]  /*8450*/  WARPSYNC.COLLECTIVE R15, `(.L_x_204) ;  /* 0x000000000f0c7348 */ /* 0x000fea0003c00000 */
[----:B------:R-:W-:Y:S02]  /*8460*/  ELECT P6, UR62, PT ;  /* 0x00000000003e782f */ /* 0x000fe400038c0000 */
[----:B------:R-:W-:Y:S01]  /*8470*/  MOV R14, UR62 ;  /* 0x0000003e000e7c02 */ /* 0x000fe20008000f00 */
[----:B------:R-:W-:Y:S10]  /*8480*/  ENDCOLLECTIVE ;  /* 0x000000000000791b */ /* 0x000ff40003800000 */
.L_x_204:
[----:B------:R-:W-:Y:S05]  /*8490*/  BSYNC B0 ;  /* 0x0000000000007941 */ /* 0x000fea0003800000 */
.L_x_203:
[----:B------:R-:W-:Y:S05]  /*84a0*/  BRA `(.L_x_205) ;  /* 0xfffffff400687947 */ /* 0x000fea000383ffff */
.L_x_185:
[----:B0-----:R0:W1:Y:S02]  /*84b0*/  SYNCS.PHASECHK.TRANS64.TRYWAIT P0, [R7+URZ], R4 ;  /* 0x00000004070075a7 */ /* 0x001064000800017f */
[----:B-1----:R-:W-:Y:S05]  /*84c0*/  @!P0 NANOSLEEP.SYNCS 0x989680 ;  /* 0x009896800000895d */ /* 0x002fea0003900000 */
[----:B------:R-:W1:Y:S02]  /*84d0*/  @!P0 SYNCS.PHASECHK.TRANS64 P0, [R7+URZ], R4 ;  /* 0x00000004070085a7 */ /* 0x000e64000800007f */
[----:B-1----:R-:W-:Y:S05]  /*84e0*/  @!P0 BRA `(.L_x_185) ;  /* 0xfffffffc00f08947 */ /* 0x002fea000383ffff */
[----:B------:R-:W-:Y:S05]  /*84f0*/  BRA `(.L_x_206) ;  /* 0xfffffff400a87947 */ /* 0x000fea000383ffff */
.L_x_186:
[----:B0-----:R0:W1:Y:S02]  /*8500*/  SYNCS.PHASECHK.TRANS64.TRYWAIT P0, [R8+URZ], R5 ;  /* 0x00000005080075a7 */ /* 0x001064000800017f */
[----:B-1----:R-:W-:Y:S05]  /*8510*/  @!P0 NANOSLEEP.SYNCS 0x989680 ;  /* 0x009896800000895d */ /* 0x002fea0003900000 */
[----:B------:R-:W1:Y:S02]  /*8520*/  @!P0 SYNCS.PHASECHK.TRANS64 P0, [R8+URZ], R5 ;  /* 0x00000005080085a7 */ /* 0x000e64000800007f */
[----:B-1----:R-:W-:Y:S05]  /*8530*/  @!P0 BRA `(.L_x_186) ;  /* 0xfffffffc00f08947 */ /* 0x002fea000383ffff */
[----:B------:R-:W-:Y:S05]  /*8540*/  BRA `(.L_x_207) ;  /* 0xfffffff400b87947 */ /* 0x000fea000383ffff */
.L_x_187:
[----:B0-----:R0:W1:Y:S02]  /*8550*/  SYNCS.PHASECHK.TRANS64.TRYWAIT P0, [R9+URZ], R4 ;  /* 0x00000004090075a7 */ /* 0x001064000800017f */
[----:B-1----:R-:W-:Y:S05]  /*8560*/  @!P0 NANOSLEEP.SYNCS 0x989680 ;  /* 0x009896800000895d */ /* 0x002fea0003900000 */
[----:B------:R-:W1:Y:S02]  /*8570*/  @!P0 SYNCS.PHASECHK.TRANS64 P0, [R9+URZ], R4 ;  /* 0x00000004090085a7 */ /* 0x000e64000800007f */
[----:B-1----:R-:W-:Y:S05]  /*8580*/  @!P0 BRA `(.L_x_187) ;  /* 0xfffffffc00f08947 */ /* 0x002fea000383ffff */
[----:B------:R-:W-:Y:S05]  /*8590*/  BRA `(.L_x_208) ;  /* 0xfffffff400c87947 */ /* 0x000fea000383ffff */
.L_x_188:
[----:B0-----:R0:W1:Y:S02]  /*85a0*/  SYNCS.PHASECHK.TRANS64.TRYWAIT P0, [R8+URZ], R5 ;  /* 0x00000005080075a7 */ /* 0x001064000800017f */
[----:B-1----:R-:W-:Y:S05]  /*85b0*/  @!P0 NANOSLEEP.SYNCS 0x989680 ;  /* 0x009896800000895d */ /* 0x002fea0003900000 */
[----:B------:R-:W1:Y:S02]  /*85c0*/  @!P0 SYNCS.PHASECHK.TRANS64 P0, [R8+URZ], R5 ;  /* 0x00000005080085a7 */ /* 0x000e64000800007f */
[----:B-1----:R-:W-:Y:S05]  /*85d0*/  @!P0 BRA `(.L_x_188) ;  /* 0xfffffffc00f08947 */ /* 0x002fea000383ffff */
[----:B------:R-:W-:Y:S05]  /*85e0*/  BRA `(.L_x_209) ;  /* 0xfffffff400d87947 */ /* 0x000fea000383ffff */
.L_x_189:
[----:B0-----:R0:W1:Y:S02]  /*85f0*/  SYNCS.PHASECHK.TRANS64.TRYWAIT P0, [R9+URZ], R4 ;  /* 0x00000004090075a7 */ /* 0x001064000800017f */
[----:B-1----:R-:W-:Y:S05]  /*8600*/  @!P0 NANOSLEEP.SYNCS 0x989680 ;  /* 0x009896800000895d */ /* 0x002fea0003900000 */
[----:B------:R-:W1:Y:S02]  /*8610*/  @!P0 SYNCS.PHASECHK.TRANS64 P0, [R9+URZ], R4 ;  /* 0x00000004090085a7 */ /* 0x000e64000800007f */
[----:B-1----:R-:W-:Y:S05]  /*8620*/  @!P0 BRA `(.L_x_189) ;  /* 0xfffffffc00f08947 */ /* 0x002fea000383ffff */
[----:B------:R-:W-:Y:S05]  /*8630*/  BRA `(.L_x_210) ;  /* 0xfffffff400e87947 */ /* 0x000fea000383ffff */
.L_x_190:
[----:B0-----:R0:W1:Y:S02]  /*8640*/  SYNCS.PHASECHK.TRANS64.TRYWAIT P0, [R8+URZ], R5 ;  /* 0x00000005080075a7 */ /* 0x001064000800017f */
[----:B-1----:R-:W-:Y:S05]  /*8650*/  @!P0 NANOSLEEP.SYNCS 0x989680 ;  /* 0x009896800000895d */ /* 0x002fea0003900000 */
[----:B------:R-:W1:Y:S02]  /*8660*/  @!P0 SYNCS.PHASECHK.TRANS64 P0, [R8+URZ], R5 ;  /* 0x00000005080085a7 */ /* 0x000e64000800007f */
[----:B-1----:R-:W-:Y:S05]  /*8670*/  @!P0 BRA `(.L_x_190) ;  /* 0xfffffffc00f08947 */ /* 0x002fea000383ffff */
[----:B------:R-:W-:Y:S05]  /*8680*/  BRA `(.L_x_211) ;  /* 0xfffffff400f87947 */ /* 0x000fea000383ffff */
.L_x_191:
[----:B0-----:R0:W1:Y:S02]  /*8690*/  SYNCS.PHASECHK.TRANS64.TRYWAIT P0, [R9+URZ], R4 ;  /* 0x00000004090075a7 */ /* 0x001064000800017f */
[----:B-1----:R-:W-:Y:S05]  /*86a0*/  @!P0 NANOSLEEP.SYNCS 0x989680 ;  /* 0x009896800000895d */ /* 0x002fea0003900000 */
[----:B------:R-:W1:Y:S02]  /*86b0*/  @!P0 SYNCS.PHASECHK.TRANS64 P0, [R9+URZ], R4 ;  /* 0x00000004090085a7 */ /* 0x000e64000800007f */
[----:B-1----:R-:W-:Y:S05]  /*86c0*/  @!P0 BRA `(.L_x_191) ;  /* 0xfffffffc00f08947 */ /* 0x002fea000383ffff */
[----:B------:R-:W-:Y:S05]  /*86d0*/  BRA `(.L_x_212) ;  /* 0xfffffff800087947 */ /* 0x000fea000383ffff */
.L_x_192:
[----:B0-----:R0:W1:Y:S02]  /*86e0*/  SYNCS.PHASECHK.TRANS64.TRYWAIT P0, [R8+URZ], R5 ;  /* 0x00000005080075a7 */ /* 0x001064000800017f */
[----:B-1----:R-:W-:Y:S05]  /*86f0*/  @!P0 NANOSLEEP.SYNCS 0x989680 ;  /* 0x009896800000895d */ /* 0x002fea0003900000 */
[----:B------:R-:W1:Y:S02]  /*8700*/  @!P0 SYNCS.PHASECHK.TRANS64 P0, [R8+URZ], R5 ;  /* 0x00000005080085a7 */ /* 0x000e64000800007f */
[----:B-1----:R-:W-:Y:S05]  /*8710*/  @!P0 BRA `(.L_x_192) ;  /* 0xfffffffc00f08947 */ /* 0x002fea000383ffff */
[----:B------:R-:W-:Y:S05]  /*8720*/  BRA `(.L_x_213) ;  /* 0xfffffff800187947 */ /* 0x000fea000383ffff */
.L_x_193:
[----:B0-----:R0:W1:Y:S02]  /*8730*/  SYNCS.PHASECHK.TRANS64.TRYWAIT P0, [R9+URZ], R4 ;  /* 0x00000004090075a7 */ /* 0x001064000800017f */
[----:B-1----:R-:W-:Y:S05]  /*8740*/  @!P0 NANOSLEEP.SYNCS 0x989680 ;  /* 0x009896800000895d */ /* 0x002fea0003900000 */
[----:B------:R-:W1:Y:S02]  /*8750*/  @!P0 SYNCS.PHASECHK.TRANS64 P0, [R9+URZ], R4 ;  /* 0x00000004090085a7 */ /* 0x000e64000800007f */
[----:B-1----:R-:W-:Y:S05]  /*8760*/  @!P0 BRA `(.L_x_193) ;  /* 0xfffffffc00f08947 */ /* 0x002fea000383ffff */
[----:B------:R-:W-:Y:S05]  /*8770*/  BRA `(.L_x_214) ;  /* 0xfffffff800287947 */ /* 0x000fea000383ffff */
.L_x_194:
[----:B0-----:R0:W1:Y:S02]  /*8780*/  SYNCS.PHASECHK.TRANS64.TRYWAIT P0, [R8+URZ], R5 ;  /* 0x00000005080075a7 */ /* 0x001064000800017f */
[----:B-1----:R-:W-:Y:S05]  /*8790*/  @!P0 NANOSLEEP.SYNCS 0x989680 ;  /* 0x009896800000895d */ /* 0x002fea0003900000 */
[----:B------:R-:W1:Y:S02]  /*87a0*/  @!P0 SYNCS.PHASECHK.TRANS64 P0, [R8+URZ], R5 ;  /* 0x00000005080085a7 */ /* 0x000e64000800007f */
[----:B-1----:R-:W-:Y:S05]  /*87b0*/  @!P0 BRA `(.L_x_194) ;  /* 0xfffffffc00f08947 */ /* 0x002fea000383ffff */
[----:B------:R-:W-:Y:S05]  /*87c0*/  BRA `(.L_x_215) ;  /* 0xfffffff800387947 */ /* 0x000fea000383ffff */
.L_x_195:
[----:B0-----:R0:W1:Y:S02]  /*87d0*/  SYNCS.PHASECHK.TRANS64.TRYWAIT P0, [R9+URZ], R4 ;  /* 0x00000004090075a7 */ /* 0x001064000800017f */
[----:B-1----:R-:W-:Y:S05]  /*87e0*/  @!P0 NANOSLEEP.SYNCS 0x989680 ;  /* 0x009896800000895d */ /* 0x002fea0003900000 */
[----:B------:R-:W1:Y:S02]  /*87f0*/  @!P0 SYNCS.PHASECHK.TRANS64 P0, [R9+URZ], R4 ;  /* 0x00000004090085a7 */ /* 0x000e64000800007f */
[----:B-1----:R-:W-:Y:S05]  /*8800*/  @!P0 BRA `(.L_x_195) ;  /* 0xfffffffc00f08947 */ /* 0x002fea000383ffff */
[----:B------:R-:W-:Y:S05]  /*8810*/  BRA `(.L_x_216) ;  /* 0xfffffff800487947 */ /* 0x000fea000383ffff */
.L_x_196:
[----:B0-----:R0:W1:Y:S02]  /*8820*/  SYNCS.PHASECHK.TRANS64.TRYWAIT P0, [R8+URZ], R5 ;  /* 0x00000005080075a7 */ /* 0x001064000800017f */
[----:B-1----:R-:W-:Y:S05]  /*8830*/  @!P0 NANOSLEEP.SYNCS 0x989680 ;  /* 0x009896800000895d */ /* 0x002fea0003900000 */
[----:B------:R-:W1:Y:S02]  /*8840*/  @!P0 SYNCS.PHASECHK.TRANS64 P0, [R8+URZ], R5 ;  /* 0x00000005080085a7 */ /* 0x000e64000800007f */
[----:B-1----:R-:W-:Y:S05]  /*8850*/  @!P0 BRA `(.L_x_196) ;  /* 0xfffffffc00f08947 */ /* 0x002fea000383ffff */
[----:B------:R-:W-:Y:S05]  /*8860*/  BRA `(.L_x_217) ;  /* 0xfffffff800587947 */ /* 0x000fea000383ffff */
.L_x_197:
[----:B-1----:R1:W2:Y:S02]  /*8870*/  SYNCS.PHASECHK.TRANS64.TRYWAIT P0, [R11+URZ], R6 ;  /* 0x000000060b0075a7 */ /* 0x0022a4000800017f */
[----:B--2---:R-:W-:Y:S05]  /*8880*/  @!P0 NANOSLEEP.SYNCS 0x989680 ;  /* 0x009896800000895d */ /* 0x004fea0003900000 */
[----:B------:R-:W2:Y:S02]  /*8890*/  @!P0 SYNCS.PHASECHK.TRANS64 P0, [R11+URZ], R6 ;  /* 0x000000060b0085a7 */ /* 0x000ea4000800007f */
[----:B--2---:R-:W-:Y:S05]  /*88a0*/  @!P0 BRA `(.L_x_197) ;  /* 0xfffffffc00f08947 */ /* 0x004fea000383ffff */
[----:B------:R-:W-:Y:S05]  /*88b0*/  BRA `(.L_x_218) ;  /* 0xfffffff800607947 */ /* 0x000fea000383ffff */
.L_x_219:
[----:B------:R-:W-:-:S00]  /*88c0*/  BRA `(.L_x_219) ;  /* 0xfffffffc00fc7947 */ /* 0x000fc0000383ffff */
[----:B------:R-:W-:-:S00]  /*88d0*/  NOP ;  /* 0x0000000000007918 */ /* 0x000fc00000000000 */
        /* <DEDUP_REMOVED lines=10> */
.L_x_220:


//--------------------- .nv.global.init           --------------------------
	.section	.nv.global.init,"aw",@progbits
.nv.global.init:
	.type		$str$22,@object
	.size		$str$22,($str$23 - $str$22)
$str$22:
        /*0000*/ 	.byte	0x6b, 0x5f, 0x74, 0x69, 0x6c, 0x65, 0x5f, 0x63, 0x6f, 0x75, 0x6e, 0x74, 0x20, 0x3e, 0x3d, 0x20
        /*0010*/ 	.byte	0x31, 0x00
	.type		$str$23,@object
	.size		$str$23,(__unnamed_1 - $str$23)
$str$23:
        /*0012*/ 	.byte	0x2f, 0x74, 0x6d, 0x70, 0x2f, 0x63, 0x75, 0x74, 0x6c, 0x61, 0x73, 0x73, 0x5f, 0x73, 0x77, 0x65
        /*0022*/ 	.byte	0x65, 0x70, 0x5f, 0x73, 0x72, 0x63, 0x2f, 0x69, 0x6e, 0x63, 0x6c, 0x75, 0x64, 0x65, 0x2f, 0x63
        /*0032*/ 	.byte	0x75, 0x74, 0x6c, 0x61, 0x73, 0x73, 0x2f, 0x67, 0x65, 0x6d, 0x6d, 0x2f, 0x63, 0x6f, 0x6c, 0x6c
        /*0042*/ 	.byte	0x65, 0x63, 0x74, 0x69, 0x76, 0x65, 0x2f, 0x73, 0x6d, 0x39, 0x30, 0x5f, 0x6d, 0x6d, 0x61, 0x5f
        /*0052*/ 	.byte	0x74, 0x6d, 0x61, 0x5f, 0x67, 0x6d, 0x6d, 0x61, 0x5f, 0x73, 0x73, 0x5f, 0x77, 0x61, 0x72, 0x70
        /*0062*/ 	.byte	0x73, 0x70, 0x65, 0x63, 0x69, 0x61, 0x6c, 0x69, 0x7a, 0x65, 0x64, 0x2e, 0x68, 0x70, 0x70, 0x00
	.type		__unnamed_1,@object
	.size		__unnamed_1,(.L_0 - __unnamed_1)
__unnamed_1:
        /*0072*/ 	.byte	0x76, 0x6f, 0x69, 0x64, 0x20, 0x63, 0x75, 0x74, 0x6c, 0x61, 0x73, 0x73, 0x3a, 0x3a, 0x67, 0x65
        /* <DEDUP_REMOVED lines=180> */
        /*0bc2*/ 	.byte	0x74, 0x69, 0x74, 0x79, 0x5d, 0x00
.L_0:


//--------------------- .nv.shared._ZN7cutlass13device_kernelINS_4gemm6kernel13GemmUniversalIN4cute5tupleIJiiiiEEENS1_10collective13CollectiveMmaINS1_34MainloopSm90TmaGmmaWarpSpecializedILi14ENS5_IJNS4_1CILi4EEENSA_ILi1EEESC_EEENS1_35KernelTmaWarpSpecializedCooperativeEEENS5_IJNSA_ILi128EEESG_NSA_ILi32EEEEEENS_6half_tENS5_IJlSC_lEEESJ_SK_NS4_8TiledMMAINS4_8MMA_AtomIJNS4_4SM904GMMA26MMA_64x128x16_F32F16F16_SSILNSO_5MajorE0ELSQ_0ELNSO_7ScaleInE1ELSR_1EEEEEENS4_6LayoutINS5_IJNSA_ILi2EEESC_SC_EEENS5_IJSC_NSA_ILi0EEESX_EEEEENS5_IJNS4_10UnderscoreES10_S10_EEEEENS4_13SM90_TMA_LOADENS4_14ComposedLayoutINS4_7SwizzleILi2ELi4ELi3EEENS4_18smem_ptr_flag_bitsILi16EEENSU_INS5_IJNSA_ILi8EEESH_EEENS5_IJSH_SC_EEEEEEEvNS4_8identityENS4_23SM90_TMA_LOAD_MULTICASTES1D_vS1E_EENS_8epilogue10collective6detail29Sm90TmaWarpSpecializedAdapterINS1I_15DefaultEpilogueISJ_SK_SK_NS1H_6thread17LinearCombinationISJ_Li1EffLNS1M_9ScaleType4KindE0ELNS_15FloatRoundStyleE2ESJ_EENS1_15EpilogueDefaultEEEEEvvEEEEvNT_6ParamsE --------------------------
	.section	.nv.shared._ZN7cutlass13device_kernelINS_4gemm6kernel13GemmUniversalIN4cute5tupleIJiiiiEEENS1_10collective13CollectiveMmaINS1_34MainloopSm90TmaGmmaWarpSpecializedILi14ENS5_IJNS4_1CILi4EEENSA_ILi1EEESC_EEENS1_35KernelTmaWarpSpecializedCooperativeEEENS5_IJNSA_ILi128EEESG_NSA_ILi32EEEEEENS_6half_tENS5_IJlSC_lEEESJ_SK_NS4_8TiledMMAINS4_8MMA_AtomIJNS4_4SM904GMMA26MMA_64x128x16_F32F16F16_SSILNSO_5MajorE0ELSQ_0ELNSO_7ScaleInE1ELSR_1EEEEEENS4_6LayoutINS5_IJNSA_ILi2EEESC_SC_EEENS5_IJSC_NSA_ILi0EEESX_EEEEENS5_IJNS4_10UnderscoreES10_S10_EEEEENS4_13SM90_TMA_LOADENS4_14ComposedLayoutINS4_7SwizzleILi2ELi4ELi3EEENS4_18smem_ptr_flag_bitsILi16EEENSU_INS5_IJNSA_ILi8EEESH_EEENS5_IJSH_SC_EEEEEEEvNS4_8identityENS4_23SM90_TMA_LOAD_MULTICASTES1D_vS1E_EENS_8epilogue10collective6detail29Sm90TmaWarpSpecializedAdapterINS1I_15DefaultEpilogueISJ_SK_SK_NS1H_6thread17LinearCombinationISJ_Li1EffLNS1M_9ScaleType4KindE0ELNS_15FloatRoundStyleE2ESJ_EENS1_15EpilogueDefaultEEEEEvvEEEEvNT_6ParamsE,"aw",@nobits
	.sectionflags	@""
	.align	16
	.zero		1024


//--------------------- .nv.shared.reserved.0     --------------------------
	.section	.nv.shared.reserved.0,"aw",@nobits
	.weak		__nv_reservedSMEM_offset_0_alias
	.size		__nv_reservedSMEM_offset_0_alias, 0, 0
	.other		__nv_reservedSMEM_offset_0_alias,@"STO_CUDA_RESERVED_SHARED STV_DEFAULT"
__nv_reservedSMEM_offset_0_alias:
	.zero		0


//--------------------- .nv.global                --------------------------
	.section	.nv.global,"aw",@nobits
.nv.global:
	.type		_ZN40_INTERNAL_a98e5f6d_4_k_cu_af82d470_189014cute1_E,@object
	.size		_ZN40_INTERNAL_a98e5f6d_4_k_cu_af82d470_189014cute1_E,(_ZN40_INTERNAL_a98e5f6d_4_k_cu_af82d470_189014cuda3std3__45__cpo6cbeginE - _ZN40_INTERNAL_a98e5f6d_4_k_cu_af82d470_189014cute1_E)
_ZN40_INTERNAL_a98e5f6d_4_k_cu_af82d470_189014cute1_E:
	.zero		1
	.type		_ZN40_INTERNAL_a98e5f6d_4_k_cu_af82d470_189014cuda3std3__45__cpo6cbeginE,@object
	.size		_ZN40_INTERNAL_a98e5f6d_4_k_cu_af82d470_189014cuda3std3__45__cpo6cbeginE,(_ZN40_INTERNAL_a98e5f6d_4_k_cu_af82d470_189014cuda3std3__48in_placeE - _ZN40_INTERNAL_a98e5f6d_4_k_cu_af82d470_189014cuda3std3__45__cpo6cbeginE)
_ZN40_INTERNAL_a98e5f6d_4_k_cu_af82d470_189014cuda3std3__45__cpo6cbeginE:
	.zero		1
	.type		_ZN40_INTERNAL_a98e5f6d_4_k_cu_af82d470_189014cuda3std3__48in_placeE,@object
	.size		_ZN40_INTERNAL_a98e5f6d_4_k_cu_af82d470_189014cuda3std3__48in_placeE,(_ZN40_INTERNAL_a98e5f6d_4_k_cu_af82d470_189014cuda3std6ranges3__45__cpo9iter_moveE - _ZN40_INTERNAL_a98e5f6d_4_k_cu_af82d470_189014cuda3std3__48in_placeE)
_ZN40_INTERNAL_a98e5f6d_4_k_cu_af82d470_189014cuda3std3__48in_placeE:
	.zero		1
	.type		_ZN40_INTERNAL_a98e5f6d_4_k_cu_af82d470_189014cuda3std6ranges3__45__cpo9iter_moveE,@object
	.size		_ZN40_INTERNAL_a98e5f6d_4_k_cu_af82d470_189014cuda3std6ranges3__45__cpo9iter_moveE,(_ZN40_INTERNAL_a98e5f6d_4_k_cu_af82d470_189014cuda3std3__45__cpo5beginE - _ZN40_INTERNAL_a98e5f6d_4_k_cu_af82d470_189014cuda3std6ranges3__45__cpo9iter_moveE)
_ZN40_INTERNAL_a98e5f6d_4_k_cu_af82d470_189014cuda3std6ranges3__45__cpo9iter_moveE:
	.zero		1
	.type		_ZN40_INTERNAL_a98e5f6d_4_k_cu_af82d470_189014cuda3std3__45__cpo5beginE,@object
	.size		_ZN40_INTERNAL_a98e5f6d_4_k_cu_af82d470_189014cuda3std3__45__cpo5beginE,(_ZN40_INTERNAL_a98e5f6d_4_k_cu_af82d470_189014cuda3std3__442_GLOBAL__N__a98e5f6d_4_k_cu_af82d470_189016ignoreE - _ZN40_INTERNAL_a98e5f6d_4_k_cu_af82d470_189014cuda3std3__45__cpo5beginE)
_ZN40_INTERNAL_a98e5f6d_4_k_cu_af82d470_189014cuda3std3__45__cpo5beginE:
	.zero		1
	.type		_ZN40_INTERNAL_a98e5f6d_4_k_cu_af82d470_189014cuda3std3__442_GLOBAL__N__a98e5f6d_4_k_cu_af82d470_189016ignoreE,@object
	.size		_ZN40_INTERNAL_a98e5f6d_4_k_cu_af82d470_189014cuda3std3__442_GLOBAL__N__a98e5f6d_4_k_cu_af82d470_189016ignoreE,(_ZN40_INTERNAL_a98e5f6d_4_k_cu_af82d470_189014cute7productE - _ZN40_INTERNAL_a98e5f6d_4_k_cu_af82d470_189014cuda3std3__442_GLOBAL__N__a98e5f6d_4_k_cu_af82d470_189016ignoreE)
_ZN40_INTERNAL_a98e5f6d_4_k_cu_af82d470_189014cuda3std3__442_GLOBAL__N__a98e5f6d_4_k_cu_af82d470_189016ignoreE:
	.zero		1
	.type		_ZN40_INTERNAL_a98e5f6d_4_k_cu_af82d470_189014cute7productE,@object
	.size		_ZN40_INTERNAL_a98e5f6d_4_k_cu_af82d470_189014cute7productE,(_ZN40_INTERNAL_a98e5f6d_4_k_cu_af82d470_189014cuda3std3__45__cpo3endE - _ZN40_INTERNAL_a98e5f6d_4_k_cu_af82d470_189014cute7productE)
_ZN40_INTERNAL_a98e5f6d_4_k_cu_af82d470_189014cute7productE:
	.zero		1
	.type		_ZN40_INTERNAL_a98e5f6d_4_k_cu_af82d470_189014cuda3std3__45__cpo3endE,@object
	.size		_ZN40_INTERNAL_a98e5f6d_4_k_cu_af82d470_189014cuda3std3__45__cpo3endE,(_ZN40_INTERNAL_a98e5f6d_4_k_cu_af82d470_189014cuda3std3__419piecewise_constructE - _ZN40_INTERNAL_a98e5f6d_4_k_cu_af82d470_189014cuda3std3__45__cpo3endE)
_ZN40_INTERNAL_a98e5f6d_4_k_cu_af82d470_189014cuda3std3__45__cpo3endE:
	.zero		1
	.type		_ZN40_INTERNAL_a98e5f6d_4_k_cu_af82d470_189014cuda3std3__419piecewise_constructE,@object
	.size		_ZN40_INTERNAL_a98e5f6d_4_k_cu_af82d470_189014cuda3std3__419piecewise_constructE,(_ZN40_INTERNAL_a98e5f6d_4_k_cu_af82d470_189014cuda3std3__45__cpo4cendE - _ZN40_INTERNAL_a98e5f6d_4_k_cu_af82d470_189014cuda3std3__419piecewise_constructE)
_ZN40_INTERNAL_a98e5f6d_4_k_cu_af82d470_189014cuda3std3__419piecewise_constructE:
	.zero		1
	.type		_ZN40_INTERNAL_a98e5f6d_4_k_cu_af82d470_189014cuda3std3__45__cpo4cendE,@object
	.size		_ZN40_INTERNAL_a98e5f6d_4_k_cu_af82d470_189014cuda3std3__45__cpo4cendE,(_ZN40_INTERNAL_a98e5f6d_4_k_cu_af82d470_189014cuda3std6ranges3__45__cpo4swapE - _ZN40_INTERNAL_a98e5f6d_4_k_cu_af82d470_189014cuda3std3__45__cpo4cendE)
_ZN40_INTERNAL_a98e5f6d_4_k_cu_af82d470_189014cuda3std3__45__cpo4cendE:
	.zero		1
	.type		_ZN40_INTERNAL_a98e5f6d_4_k_cu_af82d470_189014cuda3std6ranges3__45__cpo4swapE,@object
	.size		_ZN40_INTERNAL_a98e5f6d_4_k_cu_af82d470_189014cuda3std6ranges3__45__cpo4swapE,(.L_8 - _ZN40_INTERNAL_a98e5f6d_4_k_cu_af82d470_189014cuda3std6ranges3__45__cpo4swapE)
_ZN40_INTERNAL_a98e5f6d_4_k_cu_af82d470_189014cuda3std6ranges3__45__cpo4swapE:
	.zero		1
.L_8:


//--------------------- .nv.constant0._ZN7cutlass13device_kernelINS_4gemm6kernel13GemmUniversalIN4cute5tupleIJiiiiEEENS1_10collective13CollectiveMmaINS1_34MainloopSm90TmaGmmaWarpSpecializedILi14ENS5_IJNS4_1CILi4EEENSA_ILi1EEESC_EEENS1_35KernelTmaWarpSpecializedCooperativeEEENS5_IJNSA_ILi128EEESG_NSA_ILi32EEEEEENS_6half_tENS5_IJlSC_lEEESJ_SK_NS4_8TiledMMAINS4_8MMA_AtomIJNS4_4SM904GMMA26MMA_64x128x16_F32F16F16_SSILNSO_5MajorE0ELSQ_0ELNSO_7ScaleInE1ELSR_1EEEEEENS4_6LayoutINS5_IJNSA_ILi2EEESC_SC_EEENS5_IJSC_NSA_ILi0EEESX_EEEEENS5_IJNS4_10UnderscoreES10_S10_EEEEENS4_13SM90_TMA_LOADENS4_14ComposedLayoutINS4_7SwizzleILi2ELi4ELi3EEENS4_18smem_ptr_flag_bitsILi16EEENSU_INS5_IJNSA_ILi8EEESH_EEENS5_IJSH_SC_EEEEEEEvNS4_8identityENS4_23SM90_TMA_LOAD_MULTICASTES1D_vS1E_EENS_8epilogue10collective6detail29Sm90TmaWarpSpecializedAdapterINS1I_15DefaultEpilogueISJ_SK_SK_NS1H_6thread17LinearCombinationISJ_Li1EffLNS1M_9ScaleType4KindE0ELNS_15FloatRoundStyleE2ESJ_EENS1_15EpilogueDefaultEEEEEvvEEEEvNT_6ParamsE --------------------------
	.section	.nv.constant0._ZN7cutlass13device_kernelINS_4gemm6kernel13GemmUniversalIN4cute5tupleIJiiiiEEENS1_10collective13CollectiveMmaINS1_34MainloopSm90TmaGmmaWarpSpecializedILi14ENS5_IJNS4_1CILi4EEENSA_ILi1EEESC_EEENS1_35KernelTmaWarpSpecializedCooperativeEEENS5_IJNSA_ILi128EEESG_NSA_ILi32EEEEEENS_6half_tENS5_IJlSC_lEEESJ_SK_NS4_8TiledMMAINS4_8MMA_AtomIJNS4_4SM904GMMA26MMA_64x128x16_F32F16F16_SSILNSO_5MajorE0ELSQ_0ELNSO_7ScaleInE1ELSR_1EEEEEENS4_6LayoutINS5_IJNSA_ILi2EEESC_SC_EEENS5_IJSC_NSA_ILi0EEESX_EEEEENS5_IJNS4_10UnderscoreES10_S10_EEEEENS4_13SM90_TMA_LOADENS4_14ComposedLayoutINS4_7SwizzleILi2ELi4ELi3EEENS4_18smem_ptr_flag_bitsILi16EEENSU_INS5_IJNSA_ILi8EEESH_EEENS5_IJSH_SC_EEEEEEEvNS4_8identityENS4_23SM90_TMA_LOAD_MULTICASTES1D_vS1E_EENS_8epilogue10collective6detail29Sm90TmaWarpSpecializedAdapterINS1I_15DefaultEpilogueISJ_SK_SK_NS1H_6thread17LinearCombinationISJ_Li1EffLNS1M_9ScaleType4KindE0ELNS_15FloatRoundStyleE2ESJ_EENS1_15EpilogueDefaultEEEEEvvEEEEvNT_6ParamsE,"a",@progbits
	.sectionflags	@""
	.align	4
.nv.constant0._ZN7cutlass13device_kernelINS_4gemm6kernel13GemmUniversalIN4cute5tupleIJiiiiEEENS1_10collective13CollectiveMmaINS1_34MainloopSm90TmaGmmaWarpSpecializedILi14ENS5_IJNS4_1CILi4EEENSA_ILi1EEESC_EEENS1_35KernelTmaWarpSpecializedCooperativeEEENS5_IJNSA_ILi128EEESG_NSA_ILi32EEEEEENS_6half_tENS5_IJlSC_lEEESJ_SK_NS4_8TiledMMAINS4_8MMA_AtomIJNS4_4SM904GMMA26MMA_64x128x16_F32F16F16_SSILNSO_5MajorE0ELSQ_0ELNSO_7ScaleInE1ELSR_1EEEEEENS4_6LayoutINS5_IJNSA_ILi2EEESC_SC_EEENS5_IJSC_NSA_ILi0EEESX_EEEEENS5_IJNS4_10UnderscoreES10_S10_EEEEENS4_13SM90_TMA_LOADENS4_14ComposedLayoutINS4_7SwizzleILi2ELi4ELi3EEENS4_18smem_ptr_flag_bitsILi16EEENSU_INS5_IJNSA_ILi8EEESH_EEENS5_IJSH_SC_EEEEEEEvNS4_8identityENS4_23SM90_TMA_LOAD_MULTICASTES1D_vS1E_EENS_8epilogue10collective6detail29Sm90TmaWarpSpecializedAdapterINS1I_15DefaultEpilogueISJ_SK_SK_NS1H_6thread17LinearCombinationISJ_Li1EffLNS1M_9ScaleType4KindE0ELNS_15FloatRoundStyleE2ESJ_EENS1_15EpilogueDefaultEEEEEvvEEEEvNT_6ParamsE:
	.zero		1664


//--------------------- SYMBOLS --------------------------

	.type		.nv.reservedSmem.offset0,@object
	.size		.nv.reservedSmem.offset0,0x4
	.type		__assertfail,@function
